def matmul_kernel(
    a_ptr,
    b_ptr,
    c_ptr,
    M,
    N,
    K,
    stride_am,
    stride_ak,
    stride_bk,
    stride_bn,
    stride_cm,
    stride_cn,
    BLOCK_M: tl.constexpr,
    BLOCK_N: tl.constexpr,
    BLOCK_K: tl.constexpr,
    GROUP_M: tl.constexpr,
):
    pid = tl.program_id(axis=0)
    num_pid_m = tl.cdiv(M, BLOCK_M)
    num_pid_n = tl.cdiv(N, BLOCK_N)
    num_pid_in_group = GROUP_M * num_pid_n
    group_id = pid // num_pid_in_group
    first_pid_m = group_id * GROUP_M
    group_size_m = min(num_pid_m - first_pid_m, GROUP_M)
    pid_m = first_pid_m + ((pid % num_pid_in_group) % group_size_m)
    pid_n = (pid % num_pid_in_group) // group_size_m

    offs_am = (pid_m * BLOCK_M + tl.arange(0, BLOCK_M)) % M
    offs_bn = (pid_n * BLOCK_N + tl.arange(0, BLOCK_N)) % N
    offs_k = tl.arange(0, BLOCK_K)
    a_ptrs = a_ptr + offs_am[:, None] * stride_am + offs_k[None, :] * stride_ak
    b_ptrs = b_ptr + offs_k[:, None] * stride_bk + offs_bn[None, :] * stride_bn

    acc = tl.zeros((BLOCK_M, BLOCK_N), dtype=tl.float32)
    for kk in range(0, tl.cdiv(K, BLOCK_K)):
        a = tl.load(a_ptrs, mask=offs_k[None, :] < K - kk * BLOCK_K, other=0.0)
        b = tl.load(b_ptrs, mask=offs_k[:, None] < K - kk * BLOCK_K, other=0.0)
        acc = tl.dot(a, b, acc)
        a_ptrs += BLOCK_K * stride_ak
        b_ptrs += BLOCK_K * stride_bk

    c = acc.to(c_ptr.dtype.element_ty)
    offs_cm = pid_m * BLOCK_M + tl.arange(0, BLOCK_M)
    offs_cn = pid_n * BLOCK_N + tl.arange(0, BLOCK_N)
    c_ptrs = c_ptr + offs_cm[:, None] * stride_cm + offs_cn[None, :] * stride_cn
    mask = (offs_cm[:, None] < M) & (offs_cn[None, :] < N)
    tl.store(c_ptrs, c, mask=mask)

# config = {"BLOCK_K": 64, "BLOCK_M": 256, "BLOCK_N": 64, "GROUP_M": 8, "arch": "sm_100", "dtype": "fp8e4m3", "num_ctas": 4, "num_stages": 3, "num_warps": 4}
# arch = sm_100


// ===== COMPILED SASS (sm_100a) =====

	.target	sm_100a

	.elftype	@"ET_EXEC"


//--------------------- .note.nv.tkinfo           --------------------------
	.section	.note.nv.tkinfo,"",@"SHT_NOTE"
	.sectionflags	@"SHF_NOTE_NV_TKINFO"
	.tkinfo
        /*0018*/ 	.word	0x00000081
        /*0030*/ 	.string	""
        /*0030*/ 	.string	"ptxas-blackwell"
        /*0030*/ 	.string	"Cuda compilation tools, release 12.9, V12.9.86"
        /*0030*/ 	.string	"Build cuda_12.9.r12.9/compiler.36037853_0"
        /*0030*/ 	.string	"-v  -suppress-debug-info  -lineinfo  -arch sm_100a "



//--------------------- .note.nv.cuver            --------------------------
	.section	.note.nv.cuver,"",@"SHT_NOTE"
	.sectionflags	@"SHF_NOTE_NV_CUVER"
        /*0018*/ 	.short	0x0001
        /*001a*/ 	.short	0x0064
        /*001c*/ 	.short	0x0001
        /*001e*/ 	.short	0x0000
        /*0020*/ 	.short	0x0001
        /*0022*/ 	.short	0x0000


//--------------------- .nv.info                  --------------------------
	.section	.nv.info,"",@"SHT_CUDA_INFO"
	.align	4


	//----- nvinfo : EIATTR_REGCOUNT
	.align		4
        /*0000*/ 	.byte	0x04, 0x2f
        /*0002*/ 	.short	(.L_4 - .L_3)
	.align		4
.L_3:
        /*0004*/ 	.word	index@(matmul_kernel)
        /*0008*/ 	.word	0x000000ff


	//----- nvinfo : EIATTR_FRAME_SIZE
	.align		4
.L_4:
        /*000c*/ 	.byte	0x04, 0x11
        /*000e*/ 	.short	(.L_6 - .L_5)
	.align		4
.L_5:
        /*0010*/ 	.word	index@($__internal_2_$__cuda_sm10x_tcgen05_guardrail_trap_unallocated_columns_being_dealloced)
        /*0014*/ 	.word	0x00000000


	//----- nvinfo : EIATTR_FRAME_SIZE
	.align		4
.L_6:
        /*0018*/ 	.byte	0x04, 0x11
        /*001a*/ 	.short	(.L_8 - .L_7)
	.align		4
.L_7:
        /*001c*/ 	.word	index@($__internal_1_$__cuda_sm10x_tcgen05_guardrail_trap_phase_invalid_during_alloc)
        /*0020*/ 	.word	0x00000000


	//----- nvinfo : EIATTR_FRAME_SIZE
	.align		4
.L_8:
        /*0024*/ 	.byte	0x04, 0x11
        /*0026*/ 	.short	(.L_10 - .L_9)
	.align		4
.L_9:
        /*0028*/ 	.word	index@($__internal_0_$__cuda_sm10x_tcgen05_guardrail_trap_col_being_dealloced_not_returned_by_alloc)
        /*002c*/ 	.word	0x00000000


	//----- nvinfo : EIATTR_FRAME_SIZE
	.align		4
.L_10:
        /*0030*/ 	.byte	0x04, 0x11
        /*0032*/ 	.short	(.L_12 - .L_11)
	.align		4
.L_11:
        /*0034*/ 	.word	index@(matmul_kernel)
        /*0038*/ 	.word	0x00000000


	//----- nvinfo : EIATTR_MIN_STACK_SIZE
	.align		4
.L_12:
        /*003c*/ 	.byte	0x04, 0x12
        /*003e*/ 	.short	(.L_14 - .L_13)
	.align		4
.L_13:
        /*0040*/ 	.word	index@(matmul_kernel)
        /*0044*/ 	.word	0x00000000
.L_14:


//--------------------- .nv.info.matmul_kernel    --------------------------
	.section	.nv.info.matmul_kernel,"",@"SHT_CUDA_INFO"
	.sectionflags	@""
	.align	4


	//----- nvinfo : EIATTR_CUDA_API_VERSION
	.align		4
        /*0000*/ 	.byte	0x04, 0x37
        /*0002*/ 	.short	(.L_16 - .L_15)
.L_15:
        /*0004*/ 	.word	0x00000081


	//----- nvinfo : EIATTR_KPARAM_INFO
	.align		4
.L_16:
        /*0008*/ 	.byte	0x04, 0x17
        /*000a*/ 	.short	(.L_18 - .L_17)
.L_17:
        /*000c*/ 	.word	0x00000000
        /*0010*/ 	.short	0x000d
        /*0012*/ 	.short	0x0048
        /*0014*/ 	.byte	0x00, 0xf4, 0x21, 0x00


	//----- nvinfo : EIATTR_KPARAM_INFO
	.align		4
.L_18:
        /*0018*/ 	.byte	0x04, 0x17
        /*001a*/ 	.short	(.L_20 - .L_19)
.L_19:
        /*001c*/ 	.word	0x00000000
        /*0020*/ 	.short	0x000c
        /*0022*/ 	.short	0x0040
        /*0024*/ 	.byte	0x00, 0xf4, 0x21, 0x00


	//----- nvinfo : EIATTR_KPARAM_INFO
	.align		4
.L_20:
        /*0028*/ 	.byte	0x04, 0x17
        /*002a*/ 	.short	(.L_22 - .L_21)
.L_21:
        /*002c*/ 	.word	0x00000000
        /*0030*/ 	.short	0x000b
        /*0032*/ 	.short	0x0038
        /*0034*/ 	.byte	0x00, 0xf0, 0x11, 0x00


	//----- nvinfo : EIATTR_KPARAM_INFO
	.align		4
.L_22:
        /*0038*/ 	.byte	0x04, 0x17
        /*003a*/ 	.short	(.L_24 - .L_23)
.L_23:
        /*003c*/ 	.word	0x00000000
        /*0040*/ 	.short	0x000a
        /*0042*/ 	.short	0x0034
        /*0044*/ 	.byte	0x00, 0xf0, 0x11, 0x00


	//----- nvinfo : EIATTR_KPARAM_INFO
	.align		4
.L_24:
        /*0048*/ 	.byte	0x04, 0x17
        /*004a*/ 	.short	(.L_26 - .L_25)
.L_25:
        /*004c*/ 	.word	0x00000000
        /*0050*/ 	.short	0x0009
        /*0052*/ 	.short	0x0030
        /*0054*/ 	.byte	0x00, 0xf0, 0x11, 0x00


	//----- nvinfo : EIATTR_KPARAM_INFO
	.align		4
.L_26:
        /*0058*/ 	.byte	0x04, 0x17
        /*005a*/ 	.short	(.L_28 - .L_27)
.L_27:
        /*005c*/ 	.word	0x00000000
        /*0060*/ 	.short	0x0008
        /*0062*/ 	.short	0x002c
        /*0064*/ 	.byte	0x00, 0xf0, 0x11, 0x00


	//----- nvinfo : EIATTR_KPARAM_INFO
	.align		4
.L_28:
        /*0068*/ 	.byte	0x04, 0x17
        /*006a*/ 	.short	(.L_30 - .L_29)
.L_29:
        /*006c*/ 	.word	0x00000000
        /*0070*/ 	.short	0x0007
        /*0072*/ 	.short	0x0028
        /*0074*/ 	.byte	0x00, 0xf0, 0x11, 0x00


	//----- nvinfo : EIATTR_KPARAM_INFO
	.align		4
.L_30:
        /*0078*/ 	.byte	0x04, 0x17
        /*007a*/ 	.short	(.L_32 - .L_31)
.L_31:
        /*007c*/ 	.word	0x00000000
        /*0080*/ 	.short	0x0006
        /*0082*/ 	.short	0x0024
        /*0084*/ 	.byte	0x00, 0xf0, 0x11, 0x00


	//----- nvinfo : EIATTR_KPARAM_INFO
	.align		4
.L_32:
        /*0088*/ 	.byte	0x04, 0x17
        /*008a*/ 	.short	(.L_34 - .L_33)
.L_33:
        /*008c*/ 	.word	0x00000000
        /*0090*/ 	.short	0x0005
        /*0092*/ 	.short	0x0020
        /*0094*/ 	.byte	0x00, 0xf0, 0x11, 0x00


	//----- nvinfo : EIATTR_KPARAM_INFO
	.align		4
.L_34:
        /*0098*/ 	.byte	0x04, 0x17
        /*009a*/ 	.short	(.L_36 - .L_35)
.L_35:
        /*009c*/ 	.word	0x00000000
        /*00a0*/ 	.short	0x0004
        /*00a2*/ 	.short	0x001c
        /*00a4*/ 	.byte	0x00, 0xf0, 0x11, 0x00


	//----- nvinfo : EIATTR_KPARAM_INFO
	.align		4
.L_36:
        /*00a8*/ 	.byte	0x04, 0x17
        /*00aa*/ 	.short	(.L_38 - .L_37)
.L_37:
        /*00ac*/ 	.word	0x00000000
        /*00b0*/ 	.short	0x0003
        /*00b2*/ 	.short	0x0018
        /*00b4*/ 	.byte	0x00, 0xf0, 0x11, 0x00


	//----- nvinfo : EIATTR_KPARAM_INFO
	.align		4
.L_38:
        /*00b8*/ 	.byte	0x04, 0x17
        /*00ba*/ 	.short	(.L_40 - .L_39)
.L_39:
        /*00bc*/ 	.word	0x00000000
        /*00c0*/ 	.short	0x0002
        /*00c2*/ 	.short	0x0010
        /*00c4*/ 	.byte	0x00, 0xf4, 0x21, 0x00


	//----- nvinfo : EIATTR_KPARAM_INFO
	.align		4
.L_40:
        /*00c8*/ 	.byte	0x04, 0x17
        /*00ca*/ 	.short	(.L_42 - .L_41)
.L_41:
        /*00cc*/ 	.word	0x00000000
        /*00d0*/ 	.short	0x0001
        /*00d2*/ 	.short	0x0008
        /*00d4*/ 	.byte	0x00, 0xf4, 0x21, 0x00


	//----- nvinfo : EIATTR_KPARAM_INFO
	.align		4
.L_42:
        /*00d8*/ 	.byte	0x04, 0x17
        /*00da*/ 	.short	(.L_44 - .L_43)
.L_43:
        /*00dc*/ 	.word	0x00000000
        /*00e0*/ 	.short	0x0000
        /*00e2*/ 	.short	0x0000
        /*00e4*/ 	.byte	0x00, 0xf4, 0x21, 0x00


	//----- nvinfo : EIATTR_EXPLICIT_CLUSTER
	.align		4
.L_44:
        /*00e8*/ 	.byte	0x01, 0x3e
	.zero		2


	//----- nvinfo : EIATTR_CTA_PER_CLUSTER
	.align		4
        /*00ec*/ 	.byte	0x04, 0x3d
        /*00ee*/ 	.short	(.L_46 - .L_45)
.L_45:
        /*00f0*/ 	.word	0x00000004
        /*00f4*/ 	.word	0x00000001
        /*00f8*/ 	.word	0x00000001


	//----- nvinfo : EIATTR_AT_ENTRY_FRAGMENTS
	.align		4
.L_46:
        /*00fc*/ 	.byte	0x04, 0x4f
        /*00fe*/ 	.short	(.L_48 - .L_47)


	//   ....[0]....
.L_47:
        /*0100*/ 	.word	0x00000004


	//----- nvinfo : EIATTR_RESERVED_SMEM_USED
	.align		4
.L_48:
        /*0104*/ 	.byte	0x01, 0x41
	.zero		2


	//----- nvinfo : EIATTR_SPARSE_MMA_MASK
	.align		4
        /*0108*/ 	.byte	0x03, 0x50
        /*010a*/ 	.short	0x0000


	//----- nvinfo : EIATTR_TCGEN05_1CTA_USED
	.align		4
        /*010c*/ 	.byte	0x01, 0x51
	.zero		2


	//----- nvinfo : EIATTR_MAXREG_COUNT
	.align		4
        /*0110*/ 	.byte	0x03, 0x1b
        /*0112*/ 	.short	0x00ff


	//----- nvinfo : EIATTR_NUM_BARRIERS
	.align		4
        /*0114*/ 	.byte	0x02, 0x4c
        /*0116*/ 	.byte	0x01
	.zero		1


	//----- nvinfo : EIATTR_INT_WARP_WIDE_INSTR_OFFSETS
	.align		4
        /*0118*/ 	.byte	0x04, 0x31
        /*011a*/ 	.short	(.L_50 - .L_49)


	//   ....[0]....
.L_49:
        /*011c*/ 	.word	0x00001fa0


	//   ....[1]....
        /*0120*/ 	.word	0x00001fb0


	//   ....[2]....
        /*0124*/ 	.word	0x00003c70


	//   ....[3]....
        /*0128*/ 	.word	0x000078f0


	//   ....[4]....
        /*012c*/ 	.word	0x00007940


	//----- nvinfo : EIATTR_COOP_GROUP_MASK_REGIDS
	.align		4
.L_50:
        /*0130*/ 	.byte	0x04, 0x29
        /*0132*/ 	.short	(.L_52 - .L_51)


	//   ....[0]....
.L_51:
        /*0134*/ 	.word	0xffffffff


	//   ....[1]....
        /*0138*/ 	.word	0xffffffff


	//   ....[2]....
        /*013c*/ 	.word	0xffffffff


	//   ....[3]....
        /*0140*/ 	.word	0xffffffff


	//----- nvinfo : EIATTR_COOP_GROUP_INSTR_OFFSETS
	.align		4
.L_52:
        /*0144*/ 	.byte	0x04, 0x28
        /*0146*/ 	.short	(.L_54 - .L_53)


	//   ....[0]....
.L_53:
        /*0148*/ 	.word	0x00000070


	//   ....[1]....
        /*014c*/ 	.word	0x00000330


	//   ....[2]....
        /*0150*/ 	.word	0x00007780


	//   ....[3]....
        /*0154*/ 	.word	0x000079f0


	//----- nvinfo : EIATTR_VRC_CTA_INIT_COUNT
	.align		4
.L_54:
        /*0158*/ 	.byte	0x02, 0x4a
        /*015a*/ 	.byte	0x80
	.zero		1


	//----- nvinfo : EIATTR_MBARRIER_INSTR_OFFSETS
	.align		4
        /*015c*/ 	.byte	0x04, 0x39
        /*015e*/ 	.short	(.L_56 - .L_55)


	//   ....[0]....
.L_55:
        /*0160*/ 	.word	0x000020b0
        /*0164*/ 	.word	0x000000ff
        /*0168*/ 	.word	0x00000000
        /*016c*/ 	.short	0x0100
        /*016e*/ 	.byte	0x0f
	.zero		1


	//   ....[1]....
        /*0170*/ 	.word	0x00003cd0
        /*0174*/ 	.word	0x000000ff
        /*0178*/ 	.word	0x00004008
        /*017c*/ 	.short	0x0100
        /*017e*/ 	.byte	0x0d
	.zero		1


	//   ....[2]....
        /*0180*/ 	.word	0x00004da0
        /*0184*/ 	.word	0x000000ff
        /*0188*/ 	.word	0x00000000
        /*018c*/ 	.short	0x010a
        /*018e*/ 	.byte	0x0f
	.zero		1


	//   ....[3]....
        /*0190*/ 	.word	0x000063c0
        /*0194*/ 	.word	0x000000ff
        /*0198*/ 	.word	0x00000000
        /*019c*/ 	.short	0x010a
        /*019e*/ 	.byte	0x0f
	.zero		1


	//   ....[4]....
        /*01a0*/ 	.word	0x000064b0
        /*01a4*/ 	.word	0x000000ff
        /*01a8*/ 	.word	0x00004000
        /*01ac*/ 	.short	0x0108
        /*01ae*/ 	.byte	0x0d
	.zero		1


	//   ....[5]....
        /*01b0*/ 	.word	0x00006520
        /*01b4*/ 	.word	0x000000ff
        /*01b8*/ 	.word	0x00004008
        /*01bc*/ 	.short	0x0108
        /*01be*/ 	.byte	0x0d
	.zero		1


	//   ....[6]....
        /*01c0*/ 	.word	0x00007a10
        /*01c4*/ 	.word	0x000000ff
        /*01c8*/ 	.word	0x00000000
        /*01cc*/ 	.short	0x010a
        /*01ce*/ 	.byte	0x0f
	.zero		1


	//   ....[7]....
        /*01d0*/ 	.word	0x00007a40
        /*01d4*/ 	.word	0x000000ff
        /*01d8*/ 	.word	0x00000000
        /*01dc*/ 	.short	0x010a
        /*01de*/ 	.byte	0x0f
	.zero		1


	//----- nvinfo : EIATTR_NUM_MBARRIERS
	.align		4
.L_56:
        /*01e0*/ 	.byte	0x03, 0x38
        /*01e2*/ 	.short	0x0002


	//----- nvinfo : EIATTR_EXIT_INSTR_OFFSETS
	.align		4
        /*01e4*/ 	.byte	0x04, 0x1c
        /*01e6*/ 	.short	(.L_58 - .L_57)


	//   ....[0]....
.L_57:
        /*01e8*/ 	.word	0x00007a00


	//----- nvinfo : EIATTR_REQNTID
	.align		4
.L_58:
        /*01ec*/ 	.byte	0x04, 0x10
        /*01ee*/ 	.short	(.L_60 - .L_59)
.L_59:
        /*01f0*/ 	.word	0x00000080
        /*01f4*/ 	.word	0x00000001
        /*01f8*/ 	.word	0x00000001


	//----- nvinfo : EIATTR_CRS_STACK_SIZE
	.align		4
.L_60:
        /*01fc*/ 	.byte	0x04, 0x1e
        /*01fe*/ 	.short	(.L_62 - .L_61)
.L_61:
        /*0200*/ 	.word	0x00000000


	//----- nvinfo : EIATTR_CBANK_PARAM_SIZE
	.align		4
.L_62:
        /*0204*/ 	.byte	0x03, 0x19
        /*0206*/ 	.short	0x0050


	//----- nvinfo : EIATTR_PARAM_CBANK
	.align		4
        /*0208*/ 	.byte	0x04, 0x0a
        /*020a*/ 	.short	(.L_64 - .L_63)
	.align		4
.L_63:
        /*020c*/ 	.word	index@(.nv.constant0.matmul_kernel)
        /*0210*/ 	.short	0x0380
        /*0212*/ 	.short	0x0050


	//----- nvinfo : EIATTR_SW_WAR
	.align		4
.L_64:
        /*0214*/ 	.byte	0x04, 0x36
        /*0216*/ 	.short	(.L_66 - .L_65)
.L_65:
        /*0218*/ 	.word	0x00000008
.L_66:


//--------------------- .nv.compat                --------------------------
	.section	.nv.compat,"",@"SHT_CUDA_COMPAT_INFO"
	.align	4
        /*0000*/ 	.byte	0x02, 0x02, 0x02, 0x00, 0x02, 0x05, 0x05, 0x00, 0x02, 0x03, 0x00, 0x00, 0x02, 0x06, 0x01, 0x00


//--------------------- .nv.callgraph             --------------------------
	.section	.nv.callgraph,"",@"SHT_CUDA_CALLGRAPH"
	.align	4
	.sectionentsize	8
	.align		4
        /*0000*/ 	.word	0x00000000
	.align		4
        /*0004*/ 	.word	0xffffffff
	.align		4
        /*0008*/ 	.word	0x00000000
	.align		4
        /*000c*/ 	.word	0xfffffffe
	.align		4
        /*0010*/ 	.word	0x00000000
	.align		4
        /*0014*/ 	.word	0xfffffffd
	.align		4
        /*0018*/ 	.word	0x00000000
	.align		4
        /*001c*/ 	.word	0xfffffffc


//--------------------- .text.matmul_kernel       --------------------------
	.section	.text.matmul_kernel,"ax",@progbits
	.align	128
        .global         matmul_kernel
        .type           matmul_kernel,@function
        .size           matmul_kernel,(.L_x_20 - matmul_kernel)
        .other          matmul_kernel,@"STO_CUDA_ENTRY STV_DEFAULT"
matmul_kernel:
.text.matmul_kernel:
[----:B------:R-:W0:Y:S01]  /*0000*/  LDC R1, c[0x0][0x37c] ;  /* 0x0000df00ff017b82 */ /* 0x000e220000000800 */
[----:B------:R-:W1:Y:S01]  /*0010*/  S2R R0, SR_TID.X ;  /* 0x0000000000007919 */ /* 0x000e620000002100 */
[----:B------:R-:W2:Y:S01]  /*0020*/  LDCU.64 UR26, c[0x0][0x358] ;  /* 0x00006b00ff1a77ac */ /* 0x000ea20008000a00 */
[----:B-1----:R-:W-:-:S13]  /*0030*/  ISETP.GE.U32.AND P0, PT, R0, 0x20, PT ;  /* 0x000000200000780c */ /* 0x002fda0003f06070 */
[----:B------:R-:W-:Y:S02]  /*0040*/  VOTEU.ANY UP0, P0 ;  /* 0x0000000000ff7886 */ /* 0x000fe40000000100 */
[----:B0-2---:R-:W-:Y:S05]  /*0050*/  BRA.U UP0, `(.L_x_0) ;  /* 0x0000000100b87547 */ /* 0x005fea000b800000 */
[----:B------:R-:W0:Y:S01]  /*0060*/  S2UR UR6, SR_CgaCtaId ;  /* 0x00000000000679c3 */ /* 0x000e220000008800 */
[----:B------:R-:W-:Y:S01]  /*0070*/  NOP ;  /* 0x0000000000007918 */ /* 0x000fe20000000000 */
[----:B------:R-:W-:Y:S02]  /*0080*/  UMOV UR4, 0x40 ;  /* 0x0000004000047882 */ /* 0x000fe40000000000 */
[----:B0-----:R-:W-:-:S09]  /*0090*/  ULEA UR4, UR6, UR4, 0x18 ;  /* 0x0000000406047291 */ /* 0x001fd2000f8ec0ff */
[----:B------:R-:W0:Y:S01]  /*00a0*/  LDS.U8 R2, [UR4] ;  /* 0x00000004ff027984 */ /* 0x000e220008000000 */
[----:B------:R-:W-:Y:S02]  /*00b0*/  UMOV UR4, 0x400 ;  /* 0x0000040000047882 */ /* 0x000fe40000000000 */
[----:B------:R-:W-:Y:S01]  /*00c0*/  ULEA UR4, UR6, UR4, 0x18 ;  /* 0x0000000406047291 */ /* 0x000fe2000f8ec0ff */
[----:B0-----:R-:W-:-:S13]  /*00d0*/  ISETP.NE.AND P0, PT, R2, RZ, PT ;  /* 0x000000ff0200720c */ /* 0x001fda0003f05270 */
[----:B------:R-:W-:Y:S05]  /*00e0*/  @P0 BRA `(.L_x_1) ;  /* 0x00000000007c0947 */ /* 0x000fea0003800000 */
[----:B------:R-:W-:-:S13]  /*00f0*/  ELECT P0, URZ, PT ;  /* 0x0000000000ff782f */ /* 0x000fda0003800000 */
[----:B------:R-:W-:Y:S05]  /*0100*/  @!P0 BRA `(.L_x_2) ;  /* 0x0000000000848947 */ /* 0x000fea0003800000 */
[----:B------:R-:W-:Y:S01]  /*0110*/  UMOV UR5, 0x2 ;  /* 0x0000000200057882 */ /* 0x000fe20000000000 */
[----:B------:R-:W-:Y:S02]  /*0120*/  IMAD.MOV.U32 R5, RZ, RZ, 0x1 ;  /* 0x00000001ff057424 */ /* 0x000fe400078e00ff */
[----:B------:R-:W-:Y:S02]  /*0130*/  IMAD.MOV.U32 R3, RZ, RZ, 0x3 ;  /* 0x00000003ff037424 */ /* 0x000fe400078e00ff */
[----:B------:R-:W-:Y:S04]  /*0140*/  DEPBAR.LE SB0, 0x36 ;  /* 0x00008d800000791a */ /* 0x000fe80000000000 */
[----:B------:R-:W0:Y:S02]  /*0150*/  UTCATOMSWS.FIND_AND_SET.ALIGN UP1, UR5, UR5 ;  /* 0x00000005000575e3 */ /* 0x000e240008020800 */
[----:B0-----:R-:W-:-:S04]  /*0160*/  PLOP3.LUT P0, PT, PT, PT, UP1, 0x80, 0x8 ;  /* 0x000000000008781c */ /* 0x001fc80003f0f018 */
[----:B------:R-:W-:-:S04]  /*0170*/  SEL R2, RZ, 0xffffffff, !P0 ;  /* 0xffffffffff027807 */ /* 0x000fc80004000000 */
[----:B------:R-:W-:Y:S01]  /*0180*/  ISETP.NE.AND P0, PT, R2, RZ, PT ;  /* 0x000000ff0200720c */ /* 0x000fe20003f05270 */
[----:B------:R-:W-:-:S12]  /*0190*/  IMAD.U32 R2, RZ, RZ, UR5 ;  /* 0x00000005ff027e24 */ /* 0x000fd8000f8e00ff */
[----:B------:R-:W-:Y:S05]  /*01a0*/  @P0 BRA `(.L_x_3) ;  /* 0x0000000000240947 */ /* 0x000fea0003800000 */
.L_x_4:
[----:B------:R-:W-:Y:S05]  /*01b0*/  NANOSLEEP 0x64 ;  /* 0x000000640000795d */ /* 0x000fea0003800000 */
[----:B------:R-:W-:-:S05]  /*01c0*/  UMOV UR5, 0x2 ;  /* 0x0000000200057882 */ /* 0x000fca0000000000 */
[----:B------:R-:W-:Y:S04]  /*01d0*/  DEPBAR.LE SB0, 0x36 ;  /* 0x00008d800000791a */ /* 0x000fe80000000000 */
[----:B------:R-:W0:Y:S02]  /*01e0*/  UTCATOMSWS.FIND_AND_SET.ALIGN UP1, UR5, UR5 ;  /* 0x00000005000575e3 */ /* 0x000e240008020800 */
[----:B0-----:R-:W-:-:S04]  /*01f0*/  PLOP3.LUT P0, PT, PT, PT, UP1, 0x80, 0x8 ;  /* 0x000000000008781c */ /* 0x001fc80003f0f018 */
[----:B------:R-:W-:-:S04]  /*0200*/  SEL R2, RZ, 0xffffffff, !P0 ;  /* 0xffffffffff027807 */ /* 0x000fc80004000000 */
[----:B------:R-:W-:Y:S01]  /*0210*/  ISETP.NE.AND P0, PT, R2, RZ, PT ;  /* 0x000000ff0200720c */ /* 0x000fe20003f05270 */
[----:B------:R-:W-:-:S12]  /*0220*/  IMAD.U32 R2, RZ, RZ, UR5 ;  /* 0x00000005ff027e24 */ /* 0x000fd8000f8e00ff */
[----:B------:R-:W-:Y:S05]  /*0230*/  @!P0 BRA `(.L_x_4) ;  /* 0xfffffffc00dc8947 */ /* 0x000fea000383ffff */
.L_x_3:
[C---:B------:R-:W-:Y:S01]  /*0240*/  VIADD R4, R2.reuse, 0x10 ;  /* 0x0000001002047836 */ /* 0x040fe20000000000 */
[----:B------:R-:W-:Y:S01]  /*0250*/  UMOV UR5, 0x50 ;  /* 0x0000005000057882 */ /* 0x000fe20000000000 */
[----:B------:R-:W-:Y:S01]  /*0260*/  SHF.L.U32 R3, R3, R2, RZ ;  /* 0x0000000203037219 */ /* 0x000fe200000006ff */
[----:B------:R-:W-:Y:S01]  /*0270*/  ULEA UR5, UR6, UR5, 0x18 ;  /* 0x0000000506057291 */ /* 0x000fe2000f8ec0ff */
[----:B------:R-:W-:Y:S01]  /*0280*/  IMAD.SHL.U32 R2, R2, 0x20, RZ ;  /* 0x0000002002027824 */ /* 0x000fe200078e00ff */
[----:B------:R-:W-:-:S04]  /*0290*/  SHF.L.U32 R4, R5, R4, RZ ;  /* 0x0000000405047219 */ /* 0x000fc800000006ff */
[----:B------:R-:W-:-:S05]  /*02a0*/  LOP3.LUT R3, R4, R3, RZ, 0xfc, !PT ;  /* 0x0000000304037212 */ /* 0x000fca00078efcff */
[----:B------:R0:W-:Y:S04]  /*02b0*/  ATOMS.OR RZ, [UR5], R3 ;  /* 0x00000003ffff798c */ /* 0x0001e8000b000005 */
[----:B------:R0:W-:Y:S01]  /*02c0*/  STS [UR4], R2 ;  /* 0x00000002ff007988 */ /* 0x0001e20008000804 */
[----:B------:R-:W-:Y:S05]  /*02d0*/  BRA `(.L_x_2) ;  /* 0x0000000000107947 */ /* 0x000fea0003800000 */
.L_x_1:
[----:B------:R-:W-:-:S05]  /*02e0*/  IMAD.MOV.U32 R2, RZ, RZ, -0x1 ;  /* 0xffffffffff027424 */ /* 0x000fca00078e00ff */
[----:B------:R0:W-:Y:S02]  /*02f0*/  STS [UR4], R2 ;  /* 0x00000002ff007988 */ /* 0x0001e40008000804 */
[----:B0-----:R-:W-:-:S07]  /*0300*/  MOV R2, 0x320 ;  /* 0x0000032000027802 */ /* 0x001fce0000000f00 */
[----:B------:R-:W-:Y:S05]  /*0310*/  CALL.REL.NOINC `($__internal_1_$__cuda_sm10x_tcgen05_guardrail_trap_phase_invalid_during_alloc) ;  /* 0x0000007400e07944 */ /* 0x000fea0003c00000 */
.L_x_2:
[----:B------:R-:W-:Y:S05]  /*0320*/  WARPSYNC.ALL ;  /* 0x0000000000007948 */ /* 0x000fea0003800000 */
[----:B------:R-:W-:Y:S01]  /*0330*/  NOP ;  /* 0x0000000000007918 */ /* 0x000fe20000000000 */
.L_x_0:
[----:B------:R-:W1:Y:S08]  /*0340*/  LDC.64 R16, c[0x0][0x398] ;  /* 0x0000e600ff107b82 */ /* 0x000e700000000a00 */
[----:B------:R-:W2:Y:S02]  /*0350*/  S2UR UR5, SR_CgaSize ;  /* 0x00000000000579c3 */ /* 0x000ea40000008a00 */
[----:B--2---:R-:W-:-:S12]  /*0360*/  UIMAD UR5, UR5, -0xa0, URZ ;  /* 0xffffff60050578a4 */ /* 0x004fd8000f8e02ff */
[----:B------:R-:W2:Y:S01]  /*0370*/  LDCU UR5, c[0x0][UR5+0x2b0] ;  /* 0x00005600050577ac */ /* 0x000ea20008000800 */
[----:B------:R-:W-:Y:S01]  /*0380*/  PRMT R233, RZ, 0x7610, R233 ;  /* 0x00007610ffe97816 */ /* 0x000fe200000000e9 */
[----:B------:R-:W-:Y:S01]  /*0390*/  UMOV UR13, 0x400 ;  /* 0x00000400000d7882 */ /* 0x000fe20000000000 */
[----:B------:R-:W3:Y:S01]  /*03a0*/  LDCU.128 UR8, c[0x0][0x380] ;  /* 0x00007000ff0877ac */ /* 0x000ee20008000c00 */
[----:B------:R-:W4:Y:S01]  /*03b0*/  S2UR UR4, SR_CTAID.X ;  /* 0x00000000000479c3 */ /* 0x000f220000002500 */
[----:B------:R-:W5:Y:S01]  /*03c0*/  LDCU UR29, c[0x0][0x3a0] ;  /* 0x00007400ff1d77ac */ /* 0x000f620008000800 */
[----:B------:R-:W-:-:S06]  /*03d0*/  UMOV UR6, 0x1 ;  /* 0x0000000100067882 */ /* 0x000fcc0000000000 */
[----:B------:R-:W0:Y:S02]  /*03e0*/  LDC.64 R126, c[0x0][0x3a8] ;  /* 0x0000ea00ff7e7b82 */ /* 0x000e240000000a00 */
[----:B01----:R-:W-:Y:S01]  /*03f0*/  VIADD R2, R17, 0x3f ;  /* 0x0000003f11027836 */ /* 0x003fe20000000000 */
[----:B------:R-:W-:Y:S02]  /*0400*/  IABS R15, R17 ;  /* 0x00000011000f7213 */ /* 0x000fe40000000000 */
[----:B------:R-:W-:Y:S01]  /*0410*/  IABS R19, R16 ;  /* 0x0000001000137213 */ /* 0x000fe20000000000 */
[----:B-----5:R-:W-:Y:S01]  /*0420*/  UIADD3 UR31, UPT, UPT, UR29, 0x3f, URZ ;  /* 0x0000003f1d1f7890 */ /* 0x020fe2000fffe0ff */
[----:B------:R-:W-:Y:S01]  /*0430*/  SHF.R.S32.HI R3, RZ, 0x1f, R2 ;  /* 0x0000001fff037819 */ /* 0x000fe20000011402 */
[----:B------:R-:W-:Y:S01]  /*0440*/  BAR.SYNC.DEFER_BLOCKING 0x0 ;  /* 0x0000000000007b1d */ /* 0x000fe20000010000 */
[----:B------:R-:W-:Y:S01]  /*0450*/  ISETP.NE.AND P3, PT, R16, RZ, PT ;  /* 0x000000ff1000720c */ /* 0x000fe20003f65270 */
[----:B------:R-:W-:Y:S01]  /*0460*/  UISETP.GT.AND UP1, UPT, UR31, 0x3f, UPT ;  /* 0x0000003f1f00788c */ /* 0x000fe2000bf24270 */
[----:B------:R-:W-:-:S02]  /*0470*/  LEA.HI R3, R3, R2, RZ, 0x6 ;  /* 0x0000000203037211 */ /* 0x000fc400078f30ff */
[----:B----4-:R-:W-:Y:S02]  /*0480*/  I2FP.F32.U32 R6, UR4 ;  /* 0x0000000400067c45 */ /* 0x010fe40008201000 */
[----:B------:R-:W-:Y:S02]  /*0490*/  SHF.R.S32.HI R3, RZ, 0x6, R3 ;  /* 0x00000006ff037819 */ /* 0x000fe40000011403 */
[----:B------:R-:W-:Y:S01]  /*04a0*/  LOP3.LUT R168, RZ, R17, RZ, 0x33, !PT ;  /* 0x00000011ffa87212 */ /* 0x000fe200078e33ff */
[----:B--2---:R-:W-:Y:S01]  /*04b0*/  FMUL R6, R6, UR5 ;  /* 0x0000000506067c20 */ /* 0x004fe20008400000 */
[----:B------:R-:W0:Y:S01]  /*04c0*/  S2UR UR5, SR_CgaCtaId ;  /* 0x00000000000579c3 */ /* 0x000e220000008800 */
[----:B------:R-:W-:Y:S02]  /*04d0*/  IMAD.SHL.U32 R4, R3, 0x8, RZ ;  /* 0x0000000803047824 */ /* 0x000fe400078e00ff */
[----:B------:R-:W1:Y:S03]  /*04e0*/  F2I.U32.TRUNC.NTZ R7, R6 ;  /* 0x0000000600077305 */ /* 0x000e66000020f000 */
[----:B------:R-:W-:-:S05]  /*04f0*/  IABS R9, R4 ;  /* 0x0000000400097213 */ /* 0x000fca0000000000 */
[----:B------:R-:W2:Y:S01]  /*0500*/  I2F.RP R5, R9 ;  /* 0x0000000900057306 */ /* 0x000ea20000209400 */
[----:B-1----:R-:W-:Y:S01]  /*0510*/  IABS R10, R7 ;  /* 0x00000007000a7213 */ /* 0x002fe20000000000 */
[----:B0-----:R-:W-:-:S06]  /*0520*/  USHF.L.U32 UR4, UR5, 0x6, URZ ;  /* 0x0000000605047899 */ /* 0x001fcc00080006ff */
[----:B--2---:R-:W0:Y:S01]  /*0530*/  MUFU.RCP R5, R5 ;  /* 0x0000000500057308 */ /* 0x004e220000001000 */
[----:B------:R-:W-:Y:S02]  /*0540*/  ULEA UR13, UR5, UR13, 0x18 ;  /* 0x0000000d050d7291 */ /* 0x000fe4000f8ec0ff */
[----:B------:R-:W-:Y:S02]  /*0550*/  ULOP3.LUT UR4, UR4, 0xc0, URZ, 0xc0, !UPT ;  /* 0x000000c004047892 */ /* 0x000fe4000f8ec0ff */
[----:B------:R-:W-:Y:S01]  /*0560*/  UIADD3 UR15, UPT, UPT, UR13, 0x4000, URZ ;  /* 0x000040000d0f7890 */ /* 0x000fe2000fffe0ff */
[----:B0-----:R-:W-:Y:S01]  /*0570*/  VIADD R2, R5, 0xffffffe ;  /* 0x0ffffffe05027836 */ /* 0x001fe20000000000 */
[----:B------:R-:W-:-:S03]  /*0580*/  IABS R5, R4 ;  /* 0x0000000400057213 */ /* 0x000fc60000000000 */
[----:B------:R0:W1:Y:S02]  /*0590*/  F2I.FTZ.U32.TRUNC.NTZ R3, R2 ;  /* 0x0000000200037305 */ /* 0x000064000021f000 */
[----:B0-----:R-:W-:Y:S02]  /*05a0*/  IMAD.MOV.U32 R2, RZ, RZ, RZ ;  /* 0x000000ffff027224 */ /* 0x001fe400078e00ff */
[----:B-1----:R-:W-:-:S04]  /*05b0*/  IMAD.MOV R8, RZ, RZ, -R3 ;  /* 0x000000ffff087224 */ /* 0x002fc800078e0a03 */
[----:B------:R-:W-:Y:S02]  /*05c0*/  IMAD R11, R8, R9, RZ ;  /* 0x00000009080b7224 */ /* 0x000fe400078e02ff */
[----:B------:R-:W-:Y:S02]  /*05d0*/  IMAD.MOV.U32 R8, RZ, RZ, R10 ;  /* 0x000000ffff087224 */ /* 0x000fe400078e000a */
[----:B------:R-:W-:-:S04]  /*05e0*/  IMAD.HI.U32 R3, R3, R11, R2 ;  /* 0x0000000b03037227 */ /* 0x000fc800078e0002 */
[----:B------:R-:W-:Y:S02]  /*05f0*/  IMAD.MOV R2, RZ, RZ, -R5 ;  /* 0x000000ffff027224 */ /* 0x000fe400078e0a05 */
[----:B------:R-:W-:-:S04]  /*0600*/  IMAD.HI.U32 R3, R3, R8, RZ ;  /* 0x0000000803037227 */ /* 0x000fc800078e00ff */
[----:B------:R-:W-:-:S05]  /*0610*/  IMAD R2, R3, R2, R8 ;  /* 0x0000000203027224 */ /* 0x000fca00078e0208 */
[----:B------:R-:W-:-:S13]  /*0620*/  ISETP.GT.U32.AND P1, PT, R9, R2, PT ;  /* 0x000000020900720c */ /* 0x000fda0003f24070 */
[----:B------:R-:W-:Y:S02]  /*0630*/  @!P1 IMAD.IADD R2, R2, 0x1, -R9 ;  /* 0x0000000102029824 */ /* 0x000fe400078e0a09 */
[----:B------:R-:W-:Y:S01]  /*0640*/  @!P1 VIADD R3, R3, 0x1 ;  /* 0x0000000103039836 */ /* 0x000fe20000000000 */
[----:B------:R-:W-:Y:S02]  /*0650*/  ISETP.NE.AND P1, PT, R4, RZ, PT ;  /* 0x000000ff0400720c */ /* 0x000fe40003f25270 */
[----:B------:R-:W-:Y:S02]  /*0660*/  ISETP.GE.U32.AND P0, PT, R2, R9, PT ;  /* 0x000000090200720c */ /* 0x000fe40003f06070 */
[----:B------:R-:W-:-:S04]  /*0670*/  LOP3.LUT R2, R7, R4, RZ, 0x3c, !PT ;  /* 0x0000000407027212 */ /* 0x000fc800078e3cff */
[----:B------:R-:W-:Y:S01]  /*0680*/  ISETP.GE.AND P2, PT, R2, RZ, PT ;  /* 0x000000ff0200720c */ /* 0x000fe20003f46270 */
[----:B------:R-:W-:-:S06]  /*0690*/  VIADD R2, R16, 0xff ;  /* 0x000000ff10027836 */ /* 0x000fcc0000000000 */
[----:B------:R-:W-:-:S04]  /*06a0*/  @P0 VIADD R3, R3, 0x1 ;  /* 0x0000000103030836 */ /* 0x000fc80000000000 */
[----:B------:R-:W-:Y:S01]  /*06b0*/  IMAD.MOV.U32 R5, RZ, RZ, R3 ;  /* 0x000000ffff057224 */ /* 0x000fe200078e0003 */
[----:B------:R-:W-:-:S03]  /*06c0*/  SHF.R.S32.HI R3, RZ, 0x1f, R2 ;  /* 0x0000001fff037819 */ /* 0x000fc60000011402 */
[----:B------:R-:W-:Y:S01]  /*06d0*/  @!P2 IMAD.MOV R5, RZ, RZ, -R5 ;  /* 0x000000ffff05a224 */ /* 0x000fe200078e0a05 */
[----:B------:R-:W-:Y:S02]  /*06e0*/  @!P1 LOP3.LUT R5, RZ, R4, RZ, 0x33, !PT ;  /* 0x00000004ff059212 */ /* 0x000fe400078e33ff */
[----:B------:R-:W-:-:S03]  /*06f0*/  LEA.HI R3, R3, R2, RZ, 0x8 ;  /* 0x0000000203037211 */ /* 0x000fc600078f40ff */
[----:B------:R-:W-:Y:S02]  /*0700*/  IMAD.SHL.U32 R21, R5, 0x8, RZ ;  /* 0x0000000805157824 */ /* 0x000fe400078e00ff */
[----:B------:R-:W-:-:S03]  /*0710*/  IMAD.MOV R5, RZ, RZ, -R5 ;  /* 0x000000ffff057224 */ /* 0x000fc600078e0a05 */
[----:B------:R-:W-:Y:S01]  /*0720*/  LEA.HI.SX32 R3, R3, -R21, 0x18 ;  /* 0x8000001503037211 */ /* 0x000fe200078fc2ff */
[----:B------:R-:W-:Y:S02]  /*0730*/  IMAD R14, R4, R5, R7 ;  /* 0x00000005040e7224 */ /* 0x000fe400078e0207 */
[----:B------:R-:W0:Y:S01]  /*0740*/  I2F.RP R7, R15 ;  /* 0x0000000f00077306 */ /* 0x000e220000209400 */
[----:B------:R-:W-:Y:S02]  /*0750*/  VIMNMX R11, PT, PT, R3, 0x8, PT ;  /* 0x00000008030b7848 */ /* 0x000fe40003fe0100 */
[----:B------:R-:W-:Y:S02]  /*0760*/  IABS R4, R14 ;  /* 0x0000000e00047213 */ /* 0x000fe40000000000 */
[----:B------:R-:W-:-:S04]  /*0770*/  IABS R10, R11 ;  /* 0x0000000b000a7213 */ /* 0x000fc80000000000 */
[----:B------:R-:W1:Y:S08]  /*0780*/  I2F.RP R6, R10 ;  /* 0x0000000a00067306 */ /* 0x000e700000209400 */
[----:B0-----:R-:W0:Y:S08]  /*0790*/  MUFU.RCP R7, R7 ;  /* 0x0000000700077308 */ /* 0x001e300000001000 */
[----:B-1----:R-:W1:Y:S01]  /*07a0*/  MUFU.RCP R6, R6 ;  /* 0x0000000600067308 */ /* 0x002e620000001000 */
[----:B0-----:R-:W-:-:S02]  /*07b0*/  VIADD R8, R7, 0xffffffe ;  /* 0x0ffffffe07087836 */ /* 0x001fc40000000000 */
[----:B-1----:R-:W-:Y:S01]  /*07c0*/  VIADD R2, R6, 0xffffffe ;  /* 0x0ffffffe06027836 */ /* 0x002fe20000000000 */
[----:B------:R-:W-:-:S04]  /*07d0*/  IABS R6, R11 ;  /* 0x0000000b00067213 */ /* 0x000fc80000000000 */
[----:B------:R0:W1:Y:S02]  /*07e0*/  F2I.FTZ.U32.TRUNC.NTZ R3, R2 ;  /* 0x0000000200037305 */ /* 0x000064000021f000 */
[----:B0-----:R-:W-:Y:S02]  /*07f0*/  IMAD.MOV.U32 R2, RZ, RZ, RZ ;  /* 0x000000ffff027224 */ /* 0x001fe400078e00ff */
[----:B-1----:R-:W-:-:S04]  /*0800*/  IMAD.MOV R9, RZ, RZ, -R3 ;  /* 0x000000ffff097224 */ /* 0x002fc800078e0a03 */
[----:B------:R-:W-:-:S04]  /*0810*/  IMAD R5, R9, R10, RZ ;  /* 0x0000000a09057224 */ /* 0x000fc800078e02ff */
[----:B------:R-:W-:Y:S02]  /*0820*/  IMAD.HI.U32 R2, R3, R5, R2 ;  /* 0x0000000503027227 */ /* 0x000fe400078e0002 */
[----:B------:R-:W0:Y:S02]  /*0830*/  I2F.RP R5, R19 ;  /* 0x0000001300057306 */ /* 0x000e240000209400 */
[----:B------:R-:W-:Y:S02]  /*0840*/  IMAD.MOV.U32 R3, RZ, RZ, R4 ;  /* 0x000000ffff037224 */ /* 0x000fe400078e0004 */
[----:B------:R-:W-:Y:S02]  /*0850*/  IMAD.MOV R4, RZ, RZ, -R6 ;  /* 0x000000ffff047224 */ /* 0x000fe400078e0a06 */
[----:B------:R-:W-:-:S04]  /*0860*/  IMAD.HI.U32 R2, R2, R3, RZ ;  /* 0x0000000302027227 */ /* 0x000fc800078e00ff */
[----:B------:R-:W-:Y:S01]  /*0870*/  IMAD R3, R2, R4, R3 ;  /* 0x0000000402037224 */ /* 0x000fe200078e0203 */
[----:B------:R-:W-:-:S04]  /*0880*/  LOP3.LUT R4, R14, R11, RZ, 0x3c, !PT ;  /* 0x0000000b0e047212 */ /* 0x000fc800078e3cff */
[----:B------:R-:W-:Y:S01]  /*0890*/  ISETP.GT.U32.AND P1, PT, R10, R3, PT ;  /* 0x000000030a00720c */ /* 0x000fe20003f24070 */
[----:B0-----:R-:W0:Y:S01]  /*08a0*/  MUFU.RCP R5, R5 ;  /* 0x0000000500057308 */ /* 0x001e220000001000 */
[----:B------:R-:W-:-:S11]  /*08b0*/  ISETP.GE.AND P2, PT, R4, RZ, PT ;  /* 0x000000ff0400720c */ /* 0x000fd60003f46270 */
[----:B------:R-:W-:Y:S02]  /*08c0*/  @!P1 IMAD.IADD R3, R3, 0x1, -R10 ;  /* 0x0000000103039824 */ /* 0x000fe400078e0a0a */
[----:B------:R-:W-:Y:S01]  /*08d0*/  @!P1 VIADD R2, R2, 0x1 ;  /* 0x0000000102029836 */ /* 0x000fe20000000000 */
[----:B------:R-:W-:Y:S02]  /*08e0*/  ISETP.NE.AND P1, PT, R11, RZ, PT ;  /* 0x000000ff0b00720c */ /* 0x000fe40003f25270 */
[----:B------:R-:W-:Y:S01]  /*08f0*/  ISETP.GE.U32.AND P0, PT, R3, R10, PT ;  /* 0x0000000a0300720c */ /* 0x000fe20003f06070 */
[----:B0-----:R-:W-:Y:S01]  /*0900*/  VIADD R6, R5, 0xffffffe ;  /* 0x0ffffffe05067836 */ /* 0x001fe20000000000 */
[----:B------:R-:W0:Y:S01]  /*0910*/  F2I.FTZ.U32.TRUNC.NTZ R3, R8 ;  /* 0x0000000800037305 */ /* 0x000e22000021f000 */
[----:B------:R-:W-:-:S04]  /*0920*/  SHF.R.U32.HI R5, RZ, 0x6, R0 ;  /* 0x00000006ff057819 */ /* 0x000fc80000011600 */
[----:B------:R-:W-:-:S03]  /*0930*/  SGXT.U32 R5, R5, 0x1 ;  /* 0x000000010505781a */ /* 0x000fc60000000000 */
[----:B------:R-:W1:Y:S03]  /*0940*/  F2I.FTZ.U32.TRUNC.NTZ R7, R6 ;  /* 0x0000000600077305 */ /* 0x000e66000021f000 */
[----:B------:R-:W-:-:S04]  /*0950*/  @P0 VIADD R2, R2, 0x1 ;  /* 0x0000000102020836 */ /* 0x000fc80000000000 */
[----:B------:R-:W-:Y:S02]  /*0960*/  IMAD.MOV.U32 R4, RZ, RZ, R2 ;  /* 0x000000ffff047224 */ /* 0x000fe400078e0002 */
[----:B0-----:R-:W-:Y:S02]  /*0970*/  IMAD.MOV R2, RZ, RZ, -R3 ;  /* 0x000000ffff027224 */ /* 0x001fe400078e0a03 */
[----:B------:R-:W-:Y:S01]  /*0980*/  @!P2 IMAD.MOV R4, RZ, RZ, -R4 ;  /* 0x000000ffff04a224 */ /* 0x000fe200078e0a04 */
[----:B------:R-:W-:Y:S01]  /*0990*/  @!P1 LOP3.LUT R4, RZ, R11, RZ, 0x33, !PT ;  /* 0x0000000bff049212 */ /* 0x000fe200078e33ff */
[----:B------:R-:W-:Y:S02]  /*09a0*/  IMAD R9, R2, R15, RZ ;  /* 0x0000000f02097224 */ /* 0x000fe400078e02ff */
[----:B------:R-:W-:Y:S02]  /*09b0*/  IMAD.MOV.U32 R2, RZ, RZ, RZ ;  /* 0x000000ffff027224 */ /* 0x000fe400078e00ff */
[----:B------:R-:W-:-:S02]  /*09c0*/  IMAD.SHL.U32 R66, R4, 0x40, RZ ;  /* 0x0000004004427824 */ /* 0x000fc400078e00ff */
[----:B------:R-:W-:-:S03]  /*09d0*/  IMAD.HI.U32 R10, R3, R9, R2 ;  /* 0x00000009030a7227 */ /* 0x000fc600078e0002 */
[C---:B------:R-:W-:Y:S01]  /*09e0*/  LOP3.LUT R2, R66.reuse, R5, RZ, 0xfc, !PT ;  /* 0x0000000542027212 */ /* 0x040fe200078efcff */
[----:B------:R-:W-:Y:S01]  /*09f0*/  IMAD.MOV R4, RZ, RZ, -R4 ;  /* 0x000000ffff047224 */ /* 0x000fe200078e0a04 */
[C---:B------:R-:W-:Y:S01]  /*0a00*/  LOP3.LUT R3, R66.reuse, 0x2, R5, 0xfe, !PT ;  /* 0x0000000242037812 */ /* 0x040fe200078efe05 */
[----:B-1----:R-:W-:Y:S01]  /*0a10*/  IMAD.MOV R6, RZ, RZ, -R7 ;  /* 0x000000ffff067224 */ /* 0x002fe200078e0a07 */
[----:B------:R-:W-:Y:S01]  /*0a20*/  IABS R12, R2 ;  /* 0x00000002000c7213 */ /* 0x000fe20000000000 */
[----:B------:R-:W-:Y:S01]  /*0a30*/  IMAD R4, R11, R4, R14 ;  /* 0x000000040b047224 */ /* 0x000fe200078e020e */
[--C-:B------:R-:W-:Y:S01]  /*0a40*/  LOP3.LUT R36, R66, 0x4, R5.reuse, 0xfe, !PT ;  /* 0x0000000442247812 */ /* 0x100fe200078efe05 */
[----:B------:R-:W-:Y:S01]  /*0a50*/  IMAD.MOV.U32 R14, RZ, RZ, R6 ;  /* 0x000000ffff0e7224 */ /* 0x000fe200078e0006 */
[----:B------:R-:W-:Y:S01]  /*0a60*/  IABS R115, R3 ;  /* 0x0000000300737213 */ /* 0x000fe20000000000 */
[----:B------:R-:W-:Y:S01]  /*0a70*/  IMAD.HI.U32 R8, R10, R12, RZ ;  /* 0x0000000c0a087227 */ /* 0x000fe200078e00ff */
[----:B------:R-:W-:-:S02]  /*0a80*/  LOP3.LUT R38, R66, 0x8, R5, 0xfe, !PT ;  /* 0x0000000842267812 */ /* 0x000fc400078efe05 */
[--C-:B------:R-:W-:Y:S01]  /*0a90*/  LOP3.LUT R37, R66, 0x6, R5.reuse, 0xfe, !PT ;  /* 0x0000000642257812 */ /* 0x100fe200078efe05 */
[----:B------:R-:W-:Y:S01]  /*0aa0*/  IMAD.MOV.U32 R6, RZ, RZ, RZ ;  /* 0x000000ffff067224 */ /* 0x000fe200078e00ff */
[----:B------:R-:W-:Y:S01]  /*0ab0*/  IABS R173, R36 ;  /* 0x0000002400ad7213 */ /* 0x000fe20000000000 */
[----:B------:R-:W-:Y:S01]  /*0ac0*/  IMAD R13, R14, R19, RZ ;  /* 0x000000130e0d7224 */ /* 0x000fe200078e02ff */
[----:B------:R-:W-:Y:S01]  /*0ad0*/  LOP3.LUT R39, R66, 0xa, R5, 0xfe, !PT ;  /* 0x0000000a42277812 */ /* 0x000fe200078efe05 */
[----:B------:R-:W-:Y:S01]  /*0ae0*/  IMAD.MOV R14, RZ, RZ, -R8 ;  /* 0x000000ffff0e7224 */ /* 0x000fe200078e0a08 */
[----:B------:R-:W-:Y:S01]  /*0af0*/  IABS R30, R38 ;  /* 0x00000026001e7213 */ /* 0x000fe20000000000 */
[----:B------:R-:W-:Y:S01]  /*0b00*/  IMAD.HI.U32 R8, R7, R13, R6 ;  /* 0x0000000d07087227 */ /* 0x000fe200078e0006 */
[----:B------:R-:W-:Y:S02]  /*0b10*/  LEA.HI R7, R0, 0xe, RZ, 0x1a ;  /* 0x0000000e00077811 */ /* 0x000fe400078fd0ff */
[----:B------:R-:W-:Y:S01]  /*0b20*/  IABS R175, R37 ;  /* 0x0000002500af7213 */ /* 0x000fe20000000000 */
[----:B------:R-:W-:Y:S01]  /*0b30*/  IMAD.HI.U32 R9, R10, R115, RZ ;  /* 0x000000730a097227 */ /* 0x000fe200078e00ff */
[----:B------:R-:W-:-:S02]  /*0b40*/  LOP3.LUT R40, R66, 0xc, R5, 0xfe, !PT ;  /* 0x0000000c42287812 */ /* 0x000fc400078efe05 */
[----:B------:R-:W-:Y:S01]  /*0b50*/  IABS R132, R39 ;  /* 0x0000002700847213 */ /* 0x000fe20000000000 */
[C---:B------:R-:W-:Y:S01]  /*0b60*/  IMAD.IADD R41, R66.reuse, 0x1, R7 ;  /* 0x0000000142297824 */ /* 0x040fe200078e0207 */
[----:B------:R-:W-:Y:S01]  /*0b70*/  LOP3.LUT R43, R66, 0x12, R5, 0xfe, !PT ;  /* 0x00000012422b7812 */ /* 0x000fe200078efe05 */
[----:B------:R-:W-:Y:S01]  /*0b80*/  IMAD.HI.U32 R11, R10, R173, RZ ;  /* 0x000000ad0a0b7227 */ /* 0x000fe200078e00ff */
[----:B------:R-:W-:Y:S02]  /*0b90*/  IABS R177, R40 ;  /* 0x0000002800b17213 */ /* 0x000fe40000000000 */
[----:B------:R-:W-:Y:S01]  /*0ba0*/  IABS R179, R41 ;  /* 0x0000002900b37213 */ /* 0x000fe20000000000 */
[----:B------:R-:W-:Y:S01]  /*0bb0*/  IMAD.MOV R18, RZ, RZ, -R9 ;  /* 0x000000ffff127224 */ /* 0x000fe200078e0a09 */
[--C-:B------:R-:W-:Y:S01]  /*0bc0*/  LOP3.LUT R44, R66, 0x14, R5.reuse, 0xfe, !PT ;  /* 0x00000014422c7812 */ /* 0x100fe200078efe05 */
[----:B------:R-:W-:Y:S01]  /*0bd0*/  IMAD.IADD R6, R21, 0x1, R4 ;  /* 0x0000000115067824 */ /* 0x000fe200078e0204 */
[----:B------:R-:W-:Y:S01]  /*0be0*/  IABS R138, R43 ;  /* 0x0000002b008a7213 */ /* 0x000fe20000000000 */
[----:B------:R-:W-:Y:S01]  /*0bf0*/  IMAD.HI.U32 R9, R10, R30, RZ ;  /* 0x0000001e0a097227 */ /* 0x000fe200078e00ff */
[----:B------:R-:W-:-:S02]  /*0c00*/  LOP3.LUT R46, R66, 0x18, R5, 0xfe, !PT ;  /* 0x00000018422e7812 */ /* 0x000fc400078efe05 */
[----:B------:R-:W-:Y:S01]  /*0c10*/  LOP3.LUT R42, R66, 0x10, R5, 0xfe, !PT ;  /* 0x00000010422a7812 */ /* 0x000fe200078efe05 */
[----:B------:R-:W-:Y:S01]  /*0c20*/  IMAD.HI.U32 R4, R10, R175, RZ ;  /* 0x000000af0a047227 */ /* 0x000fe200078e00ff */
[----:B------:R-:W-:Y:S02]  /*0c30*/  IABS R181, R44 ;  /* 0x0000002c00b57213 */ /* 0x000fe40000000000 */
[----:B------:R-:W-:Y:S01]  /*0c40*/  IABS R78, R46 ;  /* 0x0000002e004e7213 */ /* 0x000fe20000000000 */
[----:B------:R-:W-:Y:S01]  /*0c50*/  IMAD.MOV R20, RZ, RZ, -R11 ;  /* 0x000000ffff147224 */ /* 0x000fe200078e0a0b */
[----:B------:R-:W-:Y:S01]  /*0c60*/  IABS R72, R42 ;  /* 0x0000002a00487213 */ /* 0x000fe20000000000 */
[----:B------:R-:W-:Y:S01]  /*0c70*/  IMAD R12, R15, R14, R12 ;  /* 0x0000000e0f0c7224 */ /* 0x000fe200078e020c */
[--C-:B------:R-:W-:Y:S01]  /*0c80*/  LOP3.LUT R45, R66, 0x16, R5.reuse, 0xfe, !PT ;  /* 0x00000016422d7812 */ /* 0x100fe200078efe05 */
[----:B------:R-:W-:Y:S01]  /*0c90*/  IMAD.HI.U32 R11, R10, R132, RZ ;  /* 0x000000840a0b7227 */ /* 0x000fe200078e00ff */
[----:B------:R-:W-:-:S02]  /*0ca0*/  LOP3.LUT R47, R66, 0x1a, R5, 0xfe, !PT ;  /* 0x0000001a422f7812 */ /* 0x000fc400078efe05 */
[----:B------:R-:W-:Y:S01]  /*0cb0*/  IABS R183, R45 ;  /* 0x0000002d00b77213 */ /* 0x000fe20000000000 */
[----:B------:R-:W-:Y:S01]  /*0cc0*/  IMAD.MOV R9, RZ, RZ, -R9 ;  /* 0x000000ffff097224 */ /* 0x000fe200078e0a09 */
[--C-:B------:R-:W-:Y:S01]  /*0cd0*/  LOP3.LUT R48, R66, 0x1c, R5.reuse, 0xfe, !PT ;  /* 0x0000001c42307812 */ /* 0x100fe200078efe05 */
[----:B------:R-:W-:Y:S01]  /*0ce0*/  IMAD.MOV R14, RZ, RZ, -R4 ;  /* 0x000000ffff0e7224 */ /* 0x000fe200078e0a04 */
[----:B------:R-:W-:Y:S01]  /*0cf0*/  IABS R141, R47 ;  /* 0x0000002f008d7213 */ /* 0x000fe20000000000 */
[----:B------:R-:W-:Y:S01]  /*0d00*/  IMAD.HI.U32 R4, R10, R179, RZ ;  /* 0x000000b30a047227 */ /* 0x000fe200078e00ff */
[----:B------:R-:W-:Y:S02]  /*0d10*/  IABS R163, R48 ;  /* 0x0000003000a37213 */ /* 0x000fe40000000000 */
[--C-:B------:R-:W-:Y:S01]  /*0d20*/  LOP3.LUT R50, R66, 0x20, R5.reuse, 0xfe, !PT ;  /* 0x0000002042327812 */ /* 0x100fe200078efe05 */
[----:B------:R-:W-:Y:S01]  /*0d30*/  IMAD.HI.U32 R13, R10, R177, RZ ;  /* 0x000000b10a0d7227 */ /* 0x000fe200078e00ff */
[----:B------:R-:W-:-:S02]  /*0d40*/  LOP3.LUT R52, R66, 0x24, R5, 0xfe, !PT ;  /* 0x0000002442347812 */ /* 0x000fc400078efe05 */
[----:B------:R-:W-:Y:S01]  /*0d50*/  IABS R86, R50 ;  /* 0x0000003200567213 */ /* 0x000fe20000000000 */
[----:B------:R-:W-:Y:S01]  /*0d60*/  IMAD.MOV R11, RZ, RZ, -R11 ;  /* 0x000000ffff0b7224 */ /* 0x000fe200078e0a0b */
[----:B------:R-:W-:Y:S01]  /*0d70*/  IABS R160, R52 ;  /* 0x0000003400a07213 */ /* 0x000fe20000000000 */
[C---:B------:R-:W-:Y:S01]  /*0d80*/  IMAD R30, R15.reuse, R9, R30 ;  /* 0x000000090f1e7224 */ /* 0x040fe200078e021e */
[--C-:B------:R-:W-:Y:S01]  /*0d90*/  LOP3.LUT R51, R66, 0x22, R5.reuse, 0xfe, !PT ;  /* 0x0000002242337812 */ /* 0x100fe200078efe05 */
[----:B------:R-:W-:Y:S01]  /*0da0*/  IMAD.HI.U32 R9, R10, R138, RZ ;  /* 0x0000008a0a097227 */ /* 0x000fe200078e00ff */
[C-C-:B------:R-:W-:Y:S02]  /*0db0*/  LOP3.LUT R53, R66.reuse, 0x26, R5.reuse, 0xfe, !PT ;  /* 0x0000002642357812 */ /* 0x140fe400078efe05 */
[----:B------:R-:W-:Y:S01]  /*0dc0*/  IABS R156, R51 ;  /* 0x00000033009c7213 */ /* 0x000fe20000000000 */
[----:B------:R-:W-:Y:S01]  /*0dd0*/  IMAD.MOV R4, RZ, RZ, -R4 ;  /* 0x000000ffff047224 */ /* 0x000fe200078e0a04 */
[C---:B------:R-:W-:Y:S01]  /*0de0*/  LOP3.LUT R54, R66.reuse, 0x28, R5, 0xfe, !PT ;  /* 0x0000002842367812 */ /* 0x040fe200078efe05 */
[C---:B------:R-:W-:Y:S01]  /*0df0*/  IMAD R115, R15.reuse, R18, R115 ;  /* 0x000000120f737224 */ /* 0x040fe200078e0273 */
[----:B------:R-:W-:Y:S01]  /*0e00*/  IABS R161, R53 ;  /* 0x0000003500a17213 */ /* 0x000fe20000000000 */
[----:B------:R-:W-:Y:S01]  /*0e10*/  IMAD.MOV R18, RZ, RZ, -R13 ;  /* 0x000000ffff127224 */ /* 0x000fe200078e0a0d */
[C---:B------:R-:W-:Y:S01]  /*0e20*/  LOP3.LUT R56, R66.reuse, 0x2c, R5, 0xfe, !PT ;  /* 0x0000002c42387812 */ /* 0x040fe200078efe05 */
[C---:B------:R-:W-:Y:S01]  /*0e30*/  IMAD R175, R15.reuse, R14, R175 ;  /* 0x0000000e0faf7224 */ /* 0x040fe200078e02af */
[----:B------:R-:W-:Y:S01]  /*0e40*/  IABS R94, R54 ;  /* 0x00000036005e7213 */ /* 0x000fe20000000000 */
[----:B------:R-:W-:Y:S01]  /*0e50*/  IMAD R132, R15, R11, R132 ;  /* 0x0000000b0f847224 */ /* 0x000fe200078e0284 */
[----:B------:R-:W-:Y:S01]  /*0e60*/  LOP3.LUT R55, R66, 0x2a, R5, 0xfe, !PT ;  /* 0x0000002a42377812 */ /* 0x000fe200078efe05 */
[----:B------:R-:W-:Y:S01]  /*0e70*/  IMAD.HI.U32 R11, R10, R181, RZ ;  /* 0x000000b50a0b7227 */ /* 0x000fe200078e00ff */
[----:B------:R-:W-:-:S02]  /*0e80*/  IABS R164, R56 ;  /* 0x0000003800a47213 */ /* 0x000fc40000000000 */
[----:B------:R-:W-:Y:S01]  /*0e90*/  IABS R125, R55 ;  /* 0x00000037007d7213 */ /* 0x000fe20000000000 */
[----:B------:R-:W-:Y:S01]  /*0ea0*/  IMAD.MOV R14, RZ, RZ, -R9 ;  /* 0x000000ffff0e7224 */ /* 0x000fe200078e0a09 */
[C---:B------:R-:W-:Y:S01]  /*0eb0*/  ISETP.GT.U32.AND P2, PT, R15.reuse, R175, PT ;  /* 0x000000af0f00720c */ /* 0x040fe20003f44070 */
[C---:B------:R-:W-:Y:S01]  /*0ec0*/  IMAD R179, R15.reuse, R4, R179 ;  /* 0x000000040fb37224 */ /* 0x040fe200078e02b3 */
[C---:B------:R-:W-:Y:S01]  /*0ed0*/  ISETP.GT.U32.AND P4, PT, R15.reuse, R12, PT ;  /* 0x0000000c0f00720c */ /* 0x040fe20003f84070 */
[----:B------:R-:W-:Y:S01]  /*0ee0*/  IMAD.HI.U32 R9, R10, R78, RZ ;  /* 0x0000004e0a097227 */ /* 0x000fe200078e00ff */
[----:B------:R-:W-:Y:S02]  /*0ef0*/  ISETP.GT.U32.AND P5, PT, R15, R115, PT ;  /* 0x000000730f00720c */ /* 0x000fe40003fa4070 */
[--C-:B------:R-:W-:Y:S01]  /*0f00*/  LOP3.LUT R61, R66, 0x34, R5.reuse, 0xfe, !PT ;  /* 0x00000034423d7812 */ /* 0x100fe200078efe05 */
[----:B------:R-:W-:Y:S01]  /*0f10*/  IMAD.HI.U32 R4, R10, R72, RZ ;  /* 0x000000480a047227 */ /* 0x000fe200078e00ff */
[----:B------:R-:W-:-:S02]  /*0f20*/  LOP3.LUT R58, R66, 0x30, R5, 0xfe, !PT ;  /* 0x00000030423a7812 */ /* 0x000fc400078efe05 */
[----:B------:R-:W-:Y:S01]  /*0f30*/  IABS R166, R61 ;  /* 0x0000003d00a67213 */ /* 0x000fe20000000000 */
[----:B------:R-:W-:Y:S01]  /*0f40*/  IMAD R177, R15, R18, R177 ;  /* 0x000000120fb17224 */ /* 0x000fe200078e02b1 */
[----:B------:R-:W-:Y:S01]  /*0f50*/  IABS R102, R58 ;  /* 0x0000003a00667213 */ /* 0x000fe20000000000 */
[----:B------:R-:W-:Y:S01]  /*0f60*/  IMAD.MOV R18, RZ, RZ, -R11 ;  /* 0x000000ffff127224 */ /* 0x000fe200078e0a0b */
[----:B------:R-:W-:Y:S01]  /*0f70*/  LOP3.LUT R62, R66, 0x36, R5, 0xfe, !PT ;  /* 0x00000036423e7812 */ /* 0x000fe200078efe05 */
[----:B------:R-:W-:Y:S01]  /*0f80*/  IMAD.MOV R11, RZ, RZ, -R9 ;  /* 0x000000ffff0b7224 */ /* 0x000fe200078e0a09 */
[----:B------:R-:W-:Y:S01]  /*0f90*/  LEA.HI R9, R0, 0x1e, RZ, 0x1a ;  /* 0x0000001e00097811 */ /* 0x000fe200078fd0ff */
[----:B------:R-:W-:Y:S01]  /*0fa0*/  IMAD.MOV R13, RZ, RZ, -R4 ;  /* 0x000000ffff0d7224 */ /* 0x000fe200078e0a04 */
[----:B------:R-:W-:Y:S01]  /*0fb0*/  IABS R169, R62 ;  /* 0x0000003e00a97213 */ /* 0x000fe20000000000 */
[----:B------:R-:W-:Y:S01]  /*0fc0*/  IMAD.HI.U32 R4, R10, R183, RZ ;  /* 0x000000b70a047227 */ /* 0x000fe200078e00ff */
[----:B------:R-:W-:-:S02]  /*0fd0*/  LOP3.LUT R64, R66, 0x3a, R5, 0xfe, !PT ;  /* 0x0000003a42407812 */ /* 0x000fc400078efe05 */
[C---:B------:R-:W-:Y:S01]  /*0fe0*/  LOP3.LUT R59, R66.reuse, 0x32, R5, 0xfe, !PT ;  /* 0x00000032423b7812 */ /* 0x040fe200078efe05 */
[----:B------:R-:W-:Y:S01]  /*0ff0*/  IMAD.MOV R4, RZ, RZ, -R4 ;  /* 0x000000ffff047224 */ /* 0x000fe200078e0a04 */
[----:B------:R-:W-:Y:S01]  /*1000*/  IABS R172, R64 ;  /* 0x0000004000ac7213 */ /* 0x000fe20000000000 */
[C---:B------:R-:W-:Y:S01]  /*1010*/  IMAD.IADD R49, R66.reuse, 0x1, R9 ;  /* 0x0000000142317824 */ /* 0x040fe200078e0209 */
[----:B------:R-:W-:Y:S01]  /*1020*/  LOP3.LUT R65, R66, 0x3c, R5, 0xfe, !PT ;  /* 0x0000003c42417812 */ /* 0x000fe200078efe05 */
[C---:B------:R-:W-:Y:S01]  /*1030*/  IMAD R183, R15.reuse, R4, R183 ;  /* 0x000000040fb77224 */ /* 0x040fe200078e02b7 */
[----:B------:R-:W-:Y:S01]  /*1040*/  IABS R174, R59 ;  /* 0x0000003b00ae7213 */ /* 0x000fe20000000000 */
[----:B------:R-:W-:Y:S01]  /*1050*/  IMAD.HI.U32 R4, R10, R141, RZ ;  /* 0x0000008d0a047227 */ /* 0x000fe200078e00ff */
[----:B------:R-:W-:Y:S02]  /*1060*/  IABS R162, R49 ;  /* 0x0000003100a27213 */ /* 0x000fe40000000000 */
[----:B------:R-:W-:Y:S01]  /*1070*/  IABS R170, R65 ;  /* 0x0000004100aa7213 */ /* 0x000fe20000000000 */
[C---:B------:R-:W-:Y:S01]  /*1080*/  IMAD R138, R15.reuse, R14, R138 ;  /* 0x0000000e0f8a7224 */ /* 0x040fe200078e028a */
[----:B------:R-:W-:Y:S01]  /*1090*/  LOP3.LUT R63, R66, 0x38, R5, 0xfe, !PT ;  /* 0x00000038423f7812 */ /* 0x000fe200078efe05 */
[----:B------:R-:W-:-:S02]  /*10a0*/  IMAD R78, R15, R11, R78 ;  /* 0x0000000b0f4e7224 */ /* 0x000fc400078e024e */
[----:B------:R-:W-:Y:S01]  /*10b0*/  IMAD.HI.U32 R11, R10, R163, RZ ;  /* 0x000000a30a0b7227 */ /* 0x000fe200078e00ff */
[----:B------:R-:W-:-:S03]  /*10c0*/  IABS R113, R63 ;  /* 0x0000003f00717213 */ /* 0x000fc60000000000 */
[----:B------:R-:W-:Y:S02]  /*10d0*/  IMAD.MOV R14, RZ, RZ, -R4 ;  /* 0x000000ffff0e7224 */ /* 0x000fe400078e0a04 */
[----:B------:R-:W-:-:S04]  /*10e0*/  IMAD.HI.U32 R4, R10, R162, RZ ;  /* 0x000000a20a047227 */ /* 0x000fc800078e00ff */
[----:B------:R-:W-:Y:S02]  /*10f0*/  IMAD R181, R15, R18, R181 ;  /* 0x000000120fb57224 */ /* 0x000fe400078e02b5 */
[----:B------:R-:W-:Y:S02]  /*1100*/  IMAD.MOV R18, RZ, RZ, -R11 ;  /* 0x000000ffff127224 */ /* 0x000fe400078e0a0b */
[----:B------:R-:W-:-:S04]  /*1110*/  IMAD.HI.U32 R11, R10, R86, RZ ;  /* 0x000000560a0b7227 */ /* 0x000fc800078e00ff */
[----:B------:R-:W-:Y:S02]  /*1120*/  IMAD.MOV R4, RZ, RZ, -R4 ;  /* 0x000000ffff047224 */ /* 0x000fe400078e0a04 */
[----:B------:R-:W-:Y:S02]  /*1130*/  IMAD.MOV R11, RZ, RZ, -R11 ;  /* 0x000000ffff0b7224 */ /* 0x000fe400078e0a0b */
[----:B------:R-:W-:Y:S02]  /*1140*/  IMAD R162, R15, R4, R162 ;  /* 0x000000040fa27224 */ /* 0x000fe400078e02a2 */
[----:B------:R-:W-:-:S04]  /*1150*/  IMAD.HI.U32 R4, R10, R160, RZ ;  /* 0x000000a00a047227 */ /* 0x000fc800078e00ff */
[C---:B------:R-:W-:Y:S02]  /*1160*/  IMAD R86, R15.reuse, R11, R86 ;  /* 0x0000000b0f567224 */ /* 0x040fe400078e0256 */
[----:B------:R-:W-:Y:S02]  /*1170*/  IMAD R72, R15, R13, R72 ;  /* 0x0000000d0f487224 */ /* 0x000fe400078e0248 */
[----:B------:R-:W-:Y:S02]  /*1180*/  IMAD.MOV R11, RZ, RZ, -R4 ;  /* 0x000000ffff0b7224 */ /* 0x000fe400078e0a04 */
[----:B------:R-:W-:-:S04]  /*1190*/  IMAD.HI.U32 R13, R10, R156, RZ ;  /* 0x0000009c0a0d7227 */ /* 0x000fc800078e00ff */
[----:B------:R-:W-:-:S04]  /*11a0*/  IMAD.HI.U32 R4, R10, R161, RZ ;  /* 0x000000a10a047227 */ /* 0x000fc800078e00ff */
[C---:B------:R-:W-:Y:S02]  /*11b0*/  IMAD R141, R15.reuse, R14, R141 ;  /* 0x0000000e0f8d7224 */ /* 0x040fe400078e028d */
[----:B------:R-:W-:Y:S02]  /*11c0*/  IMAD R160, R15, R11, R160 ;  /* 0x0000000b0fa07224 */ /* 0x000fe400078e02a0 */
[----:B------:R-:W-:Y:S02]  /*11d0*/  IMAD.MOV R13, RZ, RZ, -R13 ;  /* 0x000000ffff0d7224 */ /* 0x000fe400078e0a0d */
[----:B------:R-:W-:-:S04]  /*11e0*/  IMAD.HI.U32 R11, R10, R94, RZ ;  /* 0x0000005e0a0b7227 */ /* 0x000fc800078e00ff */
[----:B------:R-:W-:Y:S02]  /*11f0*/  IMAD.MOV R14, RZ, RZ, -R4 ;  /* 0x000000ffff0e7224 */ /* 0x000fe400078e0a04 */
[----:B------:R-:W-:-:S04]  /*1200*/  IMAD.HI.U32 R4, R10, R164, RZ ;  /* 0x000000a40a047227 */ /* 0x000fc800078e00ff */
[----:B------:R-:W-:Y:S02]  /*1210*/  IMAD R156, R15, R13, R156 ;  /* 0x0000000d0f9c7224 */ /* 0x000fe400078e029c */
[----:B------:R-:W-:Y:S02]  /*1220*/  IMAD.MOV R11, RZ, RZ, -R11 ;  /* 0x000000ffff0b7224 */ /* 0x000fe400078e0a0b */
[----:B------:R-:W-:-:S04]  /*1230*/  IMAD.HI.U32 R13, R10, R125, RZ ;  /* 0x0000007d0a0d7227 */ /* 0x000fc800078e00ff */
[----:B------:R-:W-:Y:S02]  /*1240*/  IMAD.MOV R4, RZ, RZ, -R4 ;  /* 0x000000ffff047224 */ /* 0x000fe400078e0a04 */
[C---:B------:R-:W-:Y:S02]  /*1250*/  IMAD R163, R15.reuse, R18, R163 ;  /* 0x000000120fa37224 */ /* 0x040fe400078e02a3 */
[C---:B------:R-:W-:Y:S01]  /*1260*/  IMAD R94, R15.reuse, R11, R94 ;  /* 0x0000000b0f5e7224 */ /* 0x040fe200078e025e */
[----:B------:R-:W-:Y:S01]  /*1270*/  LEA.HI R11, R0, 0x2e, RZ, 0x1a ;  /* 0x0000002e000b7811 */ /* 0x000fe200078fd0ff */
[----:B------:R-:W-:Y:S01]  /*1280*/  IMAD.MOV R18, RZ, RZ, -R13 ;  /* 0x000000ffff127224 */ /* 0x000fe200078e0a0d */
[----:B------:R-:W-:Y:S01]  /*1290*/  LEA R13, R6, UR4, 0x8 ;  /* 0x00000004060d7c11 */ /* 0x000fe2000f8e40ff */
[C---:B------:R-:W-:Y:S01]  /*12a0*/  IMAD R164, R15.reuse, R4, R164 ;  /* 0x000000040fa47224 */ /* 0x040fe200078e02a4 */
[----:B------:R-:W-:Y:S01]  /*12b0*/  LOP3.LUT R4, R0, 0x3f, RZ, 0xc0, !PT ;  /* 0x0000003f00047812 */ /* 0x000fe200078ec0ff */
[----:B------:R-:W-:Y:S01]  /*12c0*/  IMAD.IADD R57, R66, 0x1, R11 ;  /* 0x0000000142397824 */ /* 0x000fe200078e020b */
[----:B------:R-:W0:Y:S01]  /*12d0*/  LDCU UR4, c[0x0][0x3a4] ;  /* 0x00007480ff0477ac */ /* 0x000e220008000800 */
[----:B------:R-:W-:-:S02]  /*12e0*/  IMAD R173, R15, R20, R173 ;  /* 0x000000140fad7224 */ /* 0x000fc400078e02ad */
[----:B------:R-:W-:Y:S01]  /*12f0*/  IMAD.IADD R60, R4, 0x1, R13 ;  /* 0x00000001043c7824 */ /* 0x000fe200078e020d */
[----:B------:R-:W-:Y:S01]  /*1300*/  IABS R167, R57 ;  /* 0x0000003900a77213 */ /* 0x000fe20000000000 */
[--C-:B------:R-:W-:Y:S01]  /*1310*/  @!P2 IMAD.IADD R175, R175, 0x1, -R15.reuse ;  /* 0x00000001afafa824 */ /* 0x100fe200078e0a0f */
[----:B------:R-:W-:Y:S01]  /*1320*/  ISETP.GT.U32.AND P6, PT, R15, R173, PT ;  /* 0x000000ad0f00720c */ /* 0x000fe20003fc4070 */
[----:B------:R-:W-:Y:S01]  /*1330*/  @!P4 IMAD.IADD R12, R12, 0x1, -R15 ;  /* 0x000000010c0cc824 */ /* 0x000fe200078e0a0f */
[----:B------:R-:W-:Y:S01]  /*1340*/  IABS R20, R60 ;  /* 0x0000003c00147213 */ /* 0x000fe20000000000 */
[----:B------:R-:W-:Y:S01]  /*1350*/  IMAD.HI.U32 R6, R10, R167, RZ ;  /* 0x000000a70a067227 */ /* 0x000fe200078e00ff */
[----:B------:R-:W-:-:S03]  /*1360*/  ISETP.GE.AND P1, PT, R60, RZ, PT ;  /* 0x000000ff3c00720c */ /* 0x000fc60003f26270 */
[----:B------:R-:W-:-:S04]  /*1370*/  IMAD.HI.U32 R8, R8, R20, RZ ;  /* 0x0000001408087227 */ /* 0x000fc800078e00ff */
[----:B------:R-:W-:Y:S02]  /*1380*/  IMAD.MOV R6, RZ, RZ, -R6 ;  /* 0x000000ffff067224 */ /* 0x000fe400078e0a06 */
[----:B------:R-:W-:Y:S02]  /*1390*/  IMAD.MOV R8, RZ, RZ, -R8 ;  /* 0x000000ffff087224 */ /* 0x000fe400078e0a08 */
[----:B------:R-:W-:Y:S02]  /*13a0*/  IMAD R167, R15, R6, R167 ;  /* 0x000000060fa77224 */ /* 0x000fe400078e02a7 */
[----:B------:R-:W-:Y:S02]  /*13b0*/  IMAD R6, R19, R8, R20 ;  /* 0x0000000813067224 */ /* 0x000fe400078e0214 */
[--C-:B------:R-:W-:Y:S02]  /*13c0*/  @!P6 IMAD.IADD R173, R173, 0x1, -R15.reuse ;  /* 0x00000001adade824 */ /* 0x100fe400078e0a0f */
[----:B------:R-:W-:Y:S01]  /*13d0*/  @!P5 IMAD.IADD R115, R115, 0x1, -R15 ;  /* 0x000000017373d824 */ /* 0x000fe200078e0a0f */
[----:B------:R-:W-:Y:S01]  /*13e0*/  ISETP.GT.U32.AND P0, PT, R19, R6, PT ;  /* 0x000000061300720c */ /* 0x000fe20003f04070 */
[C---:B------:R-:W-:Y:S01]  /*13f0*/  IMAD R125, R15.reuse, R18, R125 ;  /* 0x000000120f7d7224 */ /* 0x040fe200078e027d */
[C---:B------:R-:W-:Y:S01]  /*1400*/  ISETP.GT.U32.AND P5, PT, R15.reuse, R175, PT ;  /* 0x000000af0f00720c */ /* 0x040fe20003fa4070 */
[----:B------:R-:W-:Y:S01]  /*1410*/  IMAD.HI.U32 R18, R10, R166, RZ ;  /* 0x000000a60a127227 */ /* 0x000fe200078e00ff */
[----:B------:R-:W-:-:S03]  /*1420*/  ISETP.GT.U32.AND P2, PT, R15, R115, PT ;  /* 0x000000730f00720c */ /* 0x000fc60003f44070 */
[----:B------:R-:W-:-:S04]  /*1430*/  IMAD.HI.U32 R13, R10, R102, RZ ;  /* 0x000000660a0d7227 */ /* 0x000fc800078e00ff */
[----:B------:R-:W-:Y:S02]  /*1440*/  IMAD.MOV R18, RZ, RZ, -R18 ;  /* 0x000000ffff127224 */ /* 0x000fe400078e0a12 */
[----:B------:R-:W-:Y:S02]  /*1450*/  @!P0 IMAD.IADD R6, R6, 0x1, -R19 ;  /* 0x0000000106068824 */ /* 0x000fe400078e0a13 */
[--C-:B------:R-:W-:Y:S01]  /*1460*/  @!P5 IMAD.IADD R175, R175, 0x1, -R15.reuse ;  /* 0x00000001afafd824 */ /* 0x100fe200078e0a0f */
[----:B------:R-:W-:Y:S01]  /*1470*/  ISETP.GT.U32.AND P5, PT, R15, R181, PT ;  /* 0x000000b50f00720c */ /* 0x000fe20003fa4070 */
[----:B------:R-:W-:Y:S01]  /*1480*/  @!P2 IMAD.IADD R115, R115, 0x1, -R15 ;  /* 0x000000017373a824 */ /* 0x000fe200078e0a0f */
[----:B------:R-:W-:Y:S01]  /*1490*/  ISETP.GT.U32.AND P0, PT, R19, R6, PT ;  /* 0x000000061300720c */ /* 0x000fe20003f04070 */
[----:B------:R-:W-:Y:S01]  /*14a0*/  IMAD.MOV R13, RZ, RZ, -R13 ;  /* 0x000000ffff0d7224 */ /* 0x000fe200078e0a0d */
[----:B------:R-:W-:Y:S01]  /*14b0*/  ISETP.GT.U32.AND P2, PT, R15, R72, PT ;  /* 0x000000480f00720c */ /* 0x000fe20003f44070 */
[----:B------:R-:W-:-:S04]  /*14c0*/  IMAD.HI.U32 R8, R10, R169, RZ ;  /* 0x000000a90a087227 */ /* 0x000fc800078e00ff */
[C---:B------:R-:W-:Y:S02]  /*14d0*/  IMAD R166, R15.reuse, R18, R166 ;  /* 0x000000120fa67224 */ /* 0x040fe400078e02a6 */
[----:B------:R-:W-:Y:S01]  /*14e0*/  IMAD R102, R15, R13, R102 ;  /* 0x0000000d0f667224 */ /* 0x000fe200078e0266 */
[----:B------:R-:W-:Y:S01]  /*14f0*/  LEA.HI R13, R0, 0x3e, RZ, 0x1a ;  /* 0x0000003e000d7811 */ /* 0x000fe200078fd0ff */
[----:B------:R-:W-:Y:S01]  /*1500*/  @!P5 IMAD.IADD R181, R181, 0x1, -R15 ;  /* 0x00000001b5b5d824 */ /* 0x000fe200078e0a0f */
[C---:B------:R-:W-:Y:S01]  /*1510*/  ISETP.GT.U32.AND P5, PT, R15.reuse, R156, PT ;  /* 0x0000009c0f00720c */ /* 0x040fe20003fa4070 */
[----:B------:R-:W-:Y:S01]  /*1520*/  @!P0 IMAD.IADD R6, R6, 0x1, -R19 ;  /* 0x0000000106068824 */ /* 0x000fe200078e0a13 */
[C---:B------:R-:W-:Y:S01]  /*1530*/  ISETP.GT.U32.AND P0, PT, R15.reuse, R30, PT ;  /* 0x0000001e0f00720c */ /* 0x040fe20003f04070 */
[----:B------:R-:W-:Y:S01]  /*1540*/  @!P2 IMAD.IADD R72, R72, 0x1, -R15 ;  /* 0x000000014848a824 */ /* 0x000fe200078e0a0f */
[C---:B------:R-:W-:Y:S01]  /*1550*/  ISETP.GT.U32.AND P2, PT, R15.reuse, R162, PT ;  /* 0x000000a20f00720c */ /* 0x040fe20003f44070 */
[----:B------:R-:W-:Y:S01]  /*1560*/  @!P1 IMAD.MOV R6, RZ, RZ, -R6 ;  /* 0x000000ffff069224 */ /* 0x000fe200078e0a06 */
[C---:B------:R-:W-:Y:S01]  /*1570*/  ISETP.GT.U32.AND P1, PT, R15.reuse, R132, PT ;  /* 0x000000840f00720c */ /* 0x040fe20003f24070 */
[----:B------:R-:W-:Y:S01]  /*1580*/  IMAD.MOV R18, RZ, RZ, -R8 ;  /* 0x000000ffff127224 */ /* 0x000fe200078e0a08 */
[----:B------:R-:W-:Y:S01]  /*1590*/  @!P3 LOP3.LUT R6, RZ, R16, RZ, 0x33, !PT ;  /* 0x00000010ff06b212 */ /* 0x000fe200078e33ff */
[----:B------:R-:W-:Y:S01]  /*15a0*/  IMAD.HI.U32 R8, R10, R172, RZ ;  /* 0x000000ac0a087227 */ /* 0x000fe200078e00ff */
[----:B------:R-:W-:-:S03]  /*15b0*/  ISETP.GT.U32.AND P3, PT, R15, R12, PT ;  /* 0x0000000c0f00720c */ /* 0x000fc60003f64070 */
[--C-:B------:R-:W-:Y:S02]  /*15c0*/  @!P5 IMAD.IADD R156, R156, 0x1, -R15.reuse ;  /* 0x000000019c9cd824 */ /* 0x100fe400078e0a0f */
[--C-:B------:R-:W-:Y:S01]  /*15d0*/  @!P0 IMAD.IADD R30, R30, 0x1, -R15.reuse ;  /* 0x000000011e1e8824 */ /* 0x100fe200078e0a0f */
[C---:B------:R-:W-:Y:S01]  /*15e0*/  ISETP.GT.U32.AND P0, PT, R15.reuse, R173, PT ;  /* 0x000000ad0f00720c */ /* 0x040fe20003f04070 */
[--C-:B------:R-:W-:Y:S02]  /*15f0*/  @!P2 IMAD.IADD R162, R162, 0x1, -R15.reuse ;  /* 0x00000001a2a2a824 */ /* 0x100fe400078e0a0f */
[----:B------:R-:W-:Y:S01]  /*1600*/  @!P1 IMAD.IADD R132, R132, 0x1, -R15 ;  /* 0x0000000184849824 */ /* 0x000fe200078e0a0f */
[C---:B------:R-:W-:Y:S01]  /*1610*/  ISETP.GT.U32.AND P4, PT, R15.reuse, R30, PT ;  /* 0x0000001e0f00720c */ /* 0x040fe20003f84070 */
[C---:B------:R-:W-:Y:S01]  /*1620*/  IMAD R169, R15.reuse, R18, R169 ;  /* 0x000000120fa97224 */ /* 0x040fe200078e02a9 */
[C---:B------:R-:W-:Y:S01]  /*1630*/  ISETP.GT.U32.AND P1, PT, R15.reuse, R177, PT ;  /* 0x000000b10f00720c */ /* 0x040fe20003f24070 */
[----:B------:R-:W-:Y:S01]  /*1640*/  @!P3 IMAD.IADD R12, R12, 0x1, -R15 ;  /* 0x000000010c0cb824 */ /* 0x000fe200078e0a0f */
[C---:B------:R-:W-:Y:S01]  /*1650*/  ISETP.GT.U32.AND P3, PT, R15.reuse, R179, PT ;  /* 0x000000b30f00720c */ /* 0x040fe20003f64070 */
[C---:B------:R-:W-:Y:S01]  /*1660*/  IMAD R161, R15.reuse, R14, R161 ;  /* 0x0000000e0fa17224 */ /* 0x040fe200078e02a1 */
[----:B------:R-:W-:Y:S01]  /*1670*/  ISETP.GT.U32.AND P6, PT, R15, R132, PT ;  /* 0x000000840f00720c */ /* 0x000fe20003fc4070 */
[----:B------:R-:W-:-:S02]  /*1680*/  IMAD.MOV R18, RZ, RZ, -R8 ;  /* 0x000000ffff127224 */ /* 0x000fc400078e0a08 */
[----:B------:R-:W-:Y:S01]  /*1690*/  @!P0 IMAD.IADD R173, R173, 0x1, -R15 ;  /* 0x00000001adad8824 */ /* 0x000fe200078e0a0f */
[----:B------:R-:W-:Y:S01]  /*16a0*/  ISETP.GT.U32.AND P0, PT, R15, R138, PT ;  /* 0x0000008a0f00720c */ /* 0x000fe20003f04070 */
[----:B------:R-:W-:-:S04]  /*16b0*/  IMAD.HI.U32 R14, R10, R174, RZ ;  /* 0x000000ae0a0e7227 */ /* 0x000fc800078e00ff */
[--C-:B------:R-:W-:Y:S01]  /*16c0*/  @!P4 IMAD.IADD R30, R30, 0x1, -R15.reuse ;  /* 0x000000011e1ec824 */ /* 0x100fe200078e0a0f */
[----:B------:R-:W-:Y:S01]  /*16d0*/  ISETP.GT.U32.AND P4, PT, R15, R183, PT ;  /* 0x000000b70f00720c */ /* 0x000fe20003f84070 */
[--C-:B------:R-:W-:Y:S01]  /*16e0*/  @!P1 IMAD.IADD R177, R177, 0x1, -R15.reuse ;  /* 0x00000001b1b19824 */ /* 0x100fe200078e0a0f */
[----:B------:R-:W-:Y:S01]  /*16f0*/  ISETP.GT.U32.AND P1, PT, R15, R141, PT ;  /* 0x0000008d0f00720c */ /* 0x000fe20003f24070 */
[--C-:B------:R-:W-:Y:S01]  /*1700*/  @!P3 IMAD.IADD R179, R179, 0x1, -R15.reuse ;  /* 0x00000001b3b3b824 */ /* 0x100fe200078e0a0f */
[C---:B------:R-:W-:Y:S01]  /*1710*/  ISETP.GT.U32.AND P3, PT, R15.reuse, R163, PT ;  /* 0x000000a30f00720c */ /* 0x040fe20003f64070 */
[--C-:B------:R-:W-:Y:S01]  /*1720*/  @!P6 IMAD.IADD R132, R132, 0x1, -R15.reuse ;  /* 0x000000018484e824 */ /* 0x100fe200078e0a0f */
[C---:B------:R-:W-:Y:S01]  /*1730*/  ISETP.GT.U32.AND P6, PT, R15.reuse, R78, PT ;  /* 0x0000004e0f00720c */ /* 0x040fe20003fc4070 */
[----:B------:R-:W-:Y:S01]  /*1740*/  @!P0 IMAD.IADD R138, R138, 0x1, -R15 ;  /* 0x000000018a8a8824 */ /* 0x000fe200078e0a0f */
[----:B------:R-:W-:Y:S01]  /*1750*/  ISETP.GT.U32.AND P0, PT, R15, R86, PT ;  /* 0x000000560f00720c */ /* 0x000fe20003f04070 */
[----:B------:R-:W-:-:S02]  /*1760*/  IMAD.IADD R66, R66, 0x1, R13 ;  /* 0x0000000142427824 */ /* 0x000fc400078e020d */
[----:B------:R-:W-:Y:S01]  /*1770*/  IMAD.HI.U32 R8, R10, R170, RZ ;  /* 0x000000aa0a087227 */ /* 0x000fe200078e00ff */
[----:B------:R-:W-:Y:S02]  /*1780*/  ISETP.GT.U32.AND P2, PT, R15, R138, PT ;  /* 0x0000008a0f00720c */ /* 0x000fe40003f44070 */
[----:B------:R-:W-:Y:S01]  /*1790*/  IABS R171, R66 ;  /* 0x0000004200ab7213 */ /* 0x000fe20000000000 */
        /* <DEDUP_REMOVED lines=8> */
[--C-:B------:R-:W-:Y:S01]  /*1820*/  @!P6 IMAD.IADD R78, R78, 0x1, -R15.reuse ;  /* 0x000000014e4ee824 */ /* 0x100fe200078e0a0f */
[C---:B------:R-:W-:Y:S01]  /*1830*/  ISETP.GT.U32.AND P3, PT, R15.reuse, R72, PT ;  /* 0x000000480f00720c */ /* 0x040fe20003f64070 */
[--C-:B------:R-:W-:Y:S01]  /*1840*/  @!P2 IMAD.IADD R138, R138, 0x1, -R15.reuse ;  /* 0x000000018a8aa824 */ /* 0x100fe200078e0a0f */
[C---:B------:R-:W-:Y:S01]  /*1850*/  ISETP.GT.U32.AND P6, PT, R15.reuse, R177, PT ;  /* 0x000000b10f00720c */ /* 0x040fe20003fc4070 */
[----:B------:R-:W-:Y:S01]  /*1860*/  IMAD.MOV R14, RZ, RZ, -R14 ;  /* 0x000000ffff0e7224 */ /* 0x000fe200078e0a0e */
[C---:B------:R-:W-:Y:S01]  /*1870*/  ISETP.GT.U32.AND P2, PT, R15.reuse, R162, PT ;  /* 0x000000a20f00720c */ /* 0x040fe20003f44070 */
[--C-:B------:R-:W-:Y:S01]  /*1880*/  @!P4 IMAD.IADD R160, R160, 0x1, -R15.reuse ;  /* 0x00000001a0a0c824 */ /* 0x100fe200078e0a0f */
[----:B------:R-:W-:Y:S01]  /*1890*/  ISETP.GT.U32.AND P4, PT, R15, R78, PT ;  /* 0x0000004e0f00720c */ /* 0x000fe20003f84070 */
[--C-:B------:R-:W-:Y:S01]  /*18a0*/  @!P1 IMAD.IADD R179, R179, 0x1, -R15.reuse ;  /* 0x00000001b3b39824 */ /* 0x100fe200078e0a0f */
[----:B------:R-:W-:Y:S01]  /*18b0*/  ISETP.GT.U32.AND P1, PT, R15, R141, PT ;  /* 0x0000008d0f00720c */ /* 0x000fe20003f24070 */
[--C-:B------:R-:W-:Y:S01]  /*18c0*/  @!P5 IMAD.IADD R183, R183, 0x1, -R15.reuse ;  /* 0x00000001b7b7d824 */ /* 0x100fe200078e0a0f */
[----:B------:R-:W-:Y:S01]  /*18d0*/  ISETP.GT.U32.AND P5, PT, R15, R156, PT ;  /* 0x0000009c0f00720c */ /* 0x000fe20003fa4070 */
[--C-:B------:R-:W-:Y:S01]  /*18e0*/  @!P0 IMAD.IADD R181, R181, 0x1, -R15.reuse ;  /* 0x00000001b5b58824 */ /* 0x100fe200078e0a0f */
[C---:B------:R-:W-:Y:S01]  /*18f0*/  ISETP.GT.U32.AND P0, PT, R15.reuse, R86, PT ;  /* 0x000000560f00720c */ /* 0x040fe20003f04070 */
[----:B------:R-:W-:Y:S01]  /*1900*/  @!P3 IMAD.IADD R72, R72, 0x1, -R15 ;  /* 0x000000014848b824 */ /* 0x000fe200078e0a0f */
[----:B------:R-:W-:Y:S01]  /*1910*/  ISETP.GT.U32.AND P3, PT, R15, R163, PT ;  /* 0x000000a30f00720c */ /* 0x000fe20003f64070 */
[----:B------:R-:W-:-:S02]  /*1920*/  IMAD.MOV R8, RZ, RZ, -R8 ;  /* 0x000000ffff087224 */ /* 0x000fc400078e0a08 */
[C---:B------:R-:W-:Y:S02]  /*1930*/  IMAD R174, R15.reuse, R14, R174 ;  /* 0x0000000e0fae7224 */ /* 0x040fe400078e02ae */
[----:B------:R-:W-:Y:S02]  /*1940*/  IMAD R170, R15, R8, R170 ;  /* 0x000000080faa7224 */ /* 0x000fe400078e02aa */
[--C-:B------:R-:W-:Y:S01]  /*1950*/  @!P1 IMAD.IADD R141, R141, 0x1, -R15.reuse ;  /* 0x000000018d8d9824 */ /* 0x100fe200078e0a0f */
[C---:B------:R-:W-:Y:S01]  /*1960*/  ISETP.GT.U32.AND P1, PT, R15.reuse, R94, PT ;  /* 0x0000005e0f00720c */ /* 0x040fe20003f24070 */
[--C-:B------:R-:W-:Y:S01]  /*1970*/  @!P5 IMAD.IADD R156, R156, 0x1, -R15.reuse ;  /* 0x000000019c9cd824 */ /* 0x100fe200078e0a0f */
[C---:B------:R-:W-:Y:S01]  /*1980*/  ISETP.GT.U32.AND P5, PT, R15.reuse, R102, PT ;  /* 0x000000660f00720c */ /* 0x040fe20003fa4070 */
[----:B------:R-:W-:Y:S01]  /*1990*/  @!P0 IMAD.IADD R86, R86, 0x1, -R15 ;  /* 0x0000000156568824 */ /* 0x000fe200078e0a0f */
[----:B------:R-:W-:Y:S01]  /*19a0*/  ISETP.GT.U32.AND P0, PT, R15, R167, PT ;  /* 0x000000a70f00720c */ /* 0x000fe20003f04070 */
[C---:B------:R-:W-:Y:S01]  /*19b0*/  IMAD.HI.U32 R14, R10.reuse, R113, RZ ;  /* 0x000000710a0e7227 */ /* 0x040fe200078e00ff */
[----:B------:R-:W1:Y:S03]  /*19c0*/  LDS R8, [UR13] ;  /* 0x0000000dff087984 */ /* 0x000e660008000800 */
        /* <DEDUP_REMOVED lines=8> */
[----:B------:R-:W-:Y:S01]  /*1a50*/  ISETP.GT.U32.AND P2, PT, R15, R164, PT ;  /* 0x000000a40f00720c */ /* 0x000fe20003f44070 */
[----:B------:R-:W-:Y:S01]  /*1a60*/  @!P0 IMAD.IADD R167, R167, 0x1, -R15 ;  /* 0x00000001a7a78824 */ /* 0x000fe200078e0a0f */
[----:B------:R-:W-:Y:S01]  /*1a70*/  ISETP.GT.U32.AND P0, PT, R15, R170, PT ;  /* 0x000000aa0f00720c */ /* 0x000fe20003f04070 */
[----:B------:R-:W-:-:S02]  /*1a80*/  IMAD.MOV R10, RZ, RZ, -R10 ;  /* 0x000000ffff0a7224 */ /* 0x000fc400078e0a0a */
[----:B------:R-:W-:Y:S02]  /*1a90*/  IMAD.MOV R14, RZ, RZ, -R14 ;  /* 0x000000ffff0e7224 */ /* 0x000fe400078e0a0e */
[C---:B------:R-:W-:Y:S01]  /*1aa0*/  IMAD R171, R15.reuse, R10, R171 ;  /* 0x0000000a0fab7224 */ /* 0x040fe200078e02ab */
[----:B------:R-:W-:Y:S01]  /*1ab0*/  SHF.R.U32.HI R10, RZ, 0x5, R0 ;  /* 0x00000005ff0a7819 */ /* 0x000fe20000011600 */
[----:B------:R-:W-:Y:S01]  /*1ac0*/  @!P1 IMAD.IADD R94, R94, 0x1, -R15 ;  /* 0x000000015e5e9824 */ /* 0x000fe200078e0a0f */
[C---:B------:R-:W-:Y:S01]  /*1ad0*/  ISETP.GT.U32.AND P1, PT, R15.reuse, R169, PT ;  /* 0x000000a90f00720c */ /* 0x040fe20003f24070 */
[C---:B------:R-:W-:Y:S01]  /*1ae0*/  IMAD R113, R15.reuse, R14, R113 ;  /* 0x0000000e0f717224 */ /* 0x040fe200078e0271 */
[----:B------:R-:W-:Y:S01]  /*1af0*/  R2UR UR7, R10 ;  /* 0x000000000a0772ca */ /* 0x000fe200000e0000 */
[C---:B------:R-:W-:Y:S02]  /*1b00*/  IMAD R172, R15.reuse, R18, R172 ;  /* 0x000000120fac7224 */ /* 0x040fe400078e02ac */
[--C-:B------:R-:W-:Y:S01]  /*1b10*/  @!P5 IMAD.IADD R102, R102, 0x1, -R15.reuse ;  /* 0x000000016666d824 */ /* 0x100fe200078e0a0f */
[----:B------:R-:W-:Y:S01]  /*1b20*/  ISETP.GT.U32.AND P5, PT, R15, R171, PT ;  /* 0x000000ab0f00720c */ /* 0x000fe20003fa4070 */
[--C-:B------:R-:W-:Y:S01]  /*1b30*/  @!P4 IMAD.IADD R161, R161, 0x1, -R15.reuse ;  /* 0x00000001a1a1c824 */ /* 0x100fe200078e0a0f */
[C---:B------:R-:W-:Y:S01]  /*1b40*/  ISETP.GT.U32.AND P4, PT, R15.reuse, R166, PT ;  /* 0x000000a60f00720c */ /* 0x040fe20003f84070 */
[--C-:B------:R-:W-:Y:S01]  /*1b50*/  @!P6 IMAD.IADD R160, R160, 0x1, -R15.reuse ;  /* 0x00000001a0a0e824 */ /* 0x100fe200078e0a0f */
[----:B------:R-:W-:Y:S01]  /*1b60*/  ISETP.GT.U32.AND P6, PT, R15, R174, PT ;  /* 0x000000ae0f00720c */ /* 0x000fe20003fc4070 */
[--C-:B------:R-:W-:Y:S01]  /*1b70*/  @!P3 IMAD.IADD R125, R125, 0x1, -R15.reuse ;  /* 0x000000017d7db824 */ /* 0x100fe200078e0a0f */
[C---:B------:R-:W-:Y:S01]  /*1b80*/  ISETP.GT.U32.AND P3, PT, R15.reuse, R113, PT ;  /* 0x000000710f00720c */ /* 0x040fe20003f64070 */
[--C-:B------:R-:W-:Y:S01]  /*1b90*/  @!P2 IMAD.IADD R164, R164, 0x1, -R15.reuse ;  /* 0x00000001a4a4a824 */ /* 0x100fe200078e0a0f */
[C---:B------:R-:W-:Y:S01]  /*1ba0*/  ISETP.GT.U32.AND P2, PT, R15.reuse, R172, PT ;  /* 0x000000ac0f00720c */ /* 0x040fe20003f44070 */
[--C-:B------:R-:W-:Y:S01]  /*1bb0*/  @!P0 IMAD.IADD R170, R170, 0x1, -R15.reuse ;  /* 0x00000001aaaa8824 */ /* 0x100fe200078e0a0f */
[----:B------:R-:W-:Y:S01]  /*1bc0*/  ISETP.GT.U32.AND P0, PT, R15, R102, PT ;  /* 0x000000660f00720c */ /* 0x000fe20003f04070 */
[--C-:B------:R-:W-:Y:S01]  /*1bd0*/  @!P1 IMAD.IADD R169, R169, 0x1, -R15.reuse ;  /* 0x00000001a9a99824 */ /* 0x100fe200078e0a0f */
[----:B------:R-:W-:Y:S01]  /*1be0*/  ISETP.GT.U32.AND P1, PT, R15, R125, PT ;  /* 0x0000007d0f00720c */ /* 0x000fe20003f24070 */
[--C-:B------:R-:W-:Y:S01]  /*1bf0*/  @!P5 IMAD.IADD R171, R171, 0x1, -R15.reuse ;  /* 0x00000001ababd824 */ /* 0x100fe200078e0a0f */
[----:B-1----:R-:W-:Y:S01]  /*1c00*/  R2UR UR12, R8 ;  /* 0x00000000080c72ca */ /* 0x002fe200000e0000 */
        /* <DEDUP_REMOVED lines=11> */
[C---:B------:R-:W-:Y:S01]  /*1cc0*/  ISETP.GT.U32.AND P5, PT, R15.reuse, R174, PT ;  /* 0x000000ae0f00720c */ /* 0x040fe20003fa4070 */
[----:B------:R-:W-:Y:S01]  /*1cd0*/  IMAD R199, R4, R127, RZ ;  /* 0x0000007f04c77224 */ /* 0x000fe200078e02ff */
[C---:B------:R-:W-:Y:S01]  /*1ce0*/  ISETP.GT.U32.AND P1, PT, R15.reuse, R169, PT ;  /* 0x000000a90f00720c */ /* 0x040fe20003f24070 */
[--C-:B------:R-:W-:Y:S01]  /*1cf0*/  @!P4 IMAD.IADD R94, R94, 0x1, -R15.reuse ;  /* 0x000000015e5ec824 */ /* 0x100fe200078e0a0f */
[----:B------:R-:W-:Y:S01]  /*1d00*/  ISETP.GT.U32.AND P4, PT, R15, R166, PT ;  /* 0x000000a60f00720c */ /* 0x000fe20003f84070 */
[--C-:B------:R-:W-:Y:S01]  /*1d10*/  @!P6 IMAD.IADD R161, R161, 0x1, -R15.reuse ;  /* 0x00000001a1a1e824 */ /* 0x100fe200078e0a0f */
[C---:B------:R-:W-:Y:S01]  /*1d20*/  ISETP.GT.U32.AND P6, PT, R15.reuse, R170, PT ;  /* 0x000000aa0f00720c */ /* 0x040fe20003fc4070 */
[--C-:B------:R-:W-:Y:S01]  /*1d30*/  @!P3 IMAD.IADD R164, R164, 0x1, -R15.reuse ;  /* 0x00000001a4a4b824 */ /* 0x100fe200078e0a0f */
[----:B------:R-:W-:Y:S01]  /*1d40*/  ISETP.GT.U32.AND P3, PT, R15, R113, PT ;  /* 0x000000710f00720c */ /* 0x000fe20003f64070 */
[--C-:B------:R-:W-:Y:S01]  /*1d50*/  @!P2 IMAD.IADD R167, R167, 0x1, -R15.reuse ;  /* 0x00000001a7a7a824 */ /* 0x100fe200078e0a0f */
[----:B------:R-:W-:Y:S01]  /*1d60*/  ISETP.GT.U32.AND P2, PT, R15, R172, PT ;  /* 0x000000ac0f00720c */ /* 0x000fe20003f44070 */
[--C-:B------:R-:W-:Y:S01]  /*1d70*/  @!P0 IMAD.IADD R171, R171, 0x1, -R15.reuse ;  /* 0x00000001abab8824 */ /* 0x100fe200078e0a0f */
[----:B------:R-:W-:Y:S01]  /*1d80*/  ISETP.GE.AND P0, PT, R2, RZ, PT ;  /* 0x000000ff0200720c */ /* 0x000fe20003f06270 */
[----:B0-----:R-:W-:Y:S01]  /*1d90*/  IMAD R155, R6, UR4, RZ ;  /* 0x00000004069b7c24 */ /* 0x001fe2000f8e02ff */
[----:B------:R-:W-:Y:S01]  /*1da0*/  USHF.L.U32 UR4, UR7, 0x15, URZ ;  /* 0x0000001507047899 */ /* 0x000fe200080006ff */
[----:B------:R-:W-:Y:S01]  /*1db0*/  IMAD R19, R5, R126, RZ ;  /* 0x0000007e05137224 */ /* 0x000fe200078e02ff */
[----:B------:R-:W-:Y:S01]  /*1dc0*/  LOP3.LUT R6, R0, 0x7f, RZ, 0xc0, !PT ;  /* 0x0000007f00067812 */ /* 0x000fe200078ec0ff */
[--C-:B------:R-:W-:Y:S01]  /*1dd0*/  @!P5 IMAD.IADD R174, R174, 0x1, -R15.reuse ;  /* 0x00000001aeaed824 */ /* 0x100fe200078e0a0f */
[----:B---3--:R-:W-:Y:S01]  /*1de0*/  IADD3 R198, P5, PT, R199, UR10, RZ ;  /* 0x0000000ac7c67c10 */ /* 0x008fe2000ffbe0ff */
[----:B------:R-:W-:Y:S01]  /*1df0*/  @!P1 IMAD.IADD R169, R169, 0x1, -R15 ;  /* 0x00000001a9a99824 */ /* 0x000fe200078e0a0f */
[----:B------:R-:W-:Y:S01]  /*1e00*/  IADD3 R154, P1, PT, R155, UR8, RZ ;  /* 0x000000089b9a7c10 */ /* 0x000fe2000ff3e0ff */
[----:B------:R-:W-:Y:S01]  /*1e10*/  IMAD R73, R126, 0x2, R19 ;  /* 0x000000027e497824 */ /* 0x000fe200078e0213 */
[----:B------:R-:W-:Y:S01]  /*1e20*/  LEA.HI.X.SX32 R199, R199, UR11, 0x1, P5 ;  /* 0x0000000bc7c77c11 */ /* 0x000fe2000a8f0eff */
[--C-:B------:R-:W-:Y:S01]  /*1e30*/  @!P4 IMAD.IADD R166, R166, 0x1, -R15.reuse ;  /* 0x00000001a6a6c824 */ /* 0x100fe200078e0a0f */
[----:B------:R-:W-:Y:S01]  /*1e40*/  ULOP3.LUT UR4, UR4, 0x600000, URZ, 0xc0, !UPT ;  /* 0x0060000004047892 */ /* 0x000fe2000f8ec0ff */
[--C-:B------:R-:W-:Y:S01]  /*1e50*/  @!P3 IMAD.IADD R113, R113, 0x1, -R15.reuse ;  /* 0x000000017171b824 */ /* 0x100fe200078e0a0f */
[----:B------:R-:W-:Y:S01]  /*1e60*/  LEA.HI.X.SX32 R155, R155, UR9, 0x1, P1 ;  /* 0x000000099b9b7c11 */ /* 0x000fe200088f0eff */
[--C-:B------:R-:W-:Y:S01]  /*1e70*/  @!P2 IMAD.IADD R172, R172, 0x1, -R15.reuse ;  /* 0x00000001acaca824 */ /* 0x100fe200078e0a0f */
[----:B------:R-:W-:Y:S01]  /*1e80*/  BAR.SYNC.DEFER_BLOCKING 0x0 ;  /* 0x0000000000007b1d */ /* 0x000fe20000010000 */
[----:B------:R-:W-:Y:S01]  /*1e90*/  @!P6 IMAD.IADD R170, R170, 0x1, -R15 ;  /* 0x00000001aaaae824 */ /* 0x000fe200078e0a0f */
[----:B------:R-:W-:Y:S01]  /*1ea0*/  ISETP.NE.AND P5, PT, R17, RZ, PT ;  /* 0x000000ff1100720c */ /* 0x000fe20003fa5270 */
[----:B------:R-:W-:Y:S01]  /*1eb0*/  IMAD R103, R126, 0x2, R73 ;  /* 0x000000027e677824 */ /* 0x000fe200078e0249 */
[----:B------:R-:W-:Y:S01]  /*1ec0*/  ISETP.NE.U32.AND P4, PT, R6, RZ, PT ;  /* 0x000000ff0600720c */ /* 0x000fe20003f85070 */
[----:B------:R-:W-:Y:S01]  /*1ed0*/  @!P0 IMAD.MOV R12, RZ, RZ, -R12 ;  /* 0x000000ffff0c8224 */ /* 0x000fe200078e0a0c */
[----:B------:R-:W0:Y:S01]  /*1ee0*/  LDCU UR8, c[0x0][0x3b0] ;  /* 0x00007600ff0877ac */ /* 0x000e220008000800 */
[----:B------:R-:W-:Y:S01]  /*1ef0*/  UIADD3 UR14, UPT, UPT, UR12, UR4, URZ ;  /* 0x000000040c0e7290 */ /* 0x000fe2000fffe0ff */
[----:B------:R-:W-:Y:S11]  /*1f00*/  BRA.U UP0, `(.L_x_5) ;  /* 0x0000000100187547 */ /* 0x000ff6000b800000 */
[----:B------:R-:W-:Y:S01]  /*1f10*/  ELECT P0, URZ, PT ;  /* 0x0000000000ff782f */ /* 0x000fe20003800000 */
[----:B------:R-:W-:Y:S01]  /*1f20*/  IMAD.MOV.U32 R8, RZ, RZ, 0x1 ;  /* 0x00000001ff087424 */ /* 0x000fe200078e00ff */
[----:B------:R-:W-:Y:S01]  /*1f30*/  UMOV UR4, 0x40 ;  /* 0x0000004000047882 */ /* 0x000fe20000000000 */
[----:B------:R-:W-:Y:S01]  /*1f40*/  UVIRTCOUNT.DEALLOC.SMPOOL 0x80 ;  /* 0x000000800000784c */ /* 0x000fe20000000000 */
[----:B------:R-:W-:-:S09]  /*1f50*/  ULEA UR4, UR5, UR4, 0x18 ;  /* 0x0000000405047291 */ /* 0x000fd2000f8ec0ff */
[----:B------:R1:W-:Y:S03]  /*1f60*/  @P0 STS.U8 [UR4], R8 ;  /* 0x00000008ff000988 */ /* 0x0003e60008000004 */
.L_x_5:
[----:B------:R-:W-:Y:S01]  /*1f70*/  STTM.16dp32bit_t0_t15.x32 tmem[UR14], RZ ;  /* 0x000000ff000079ed */ /* 0x000fe20008a8000e */
[----:B------:R-:W-:Y:S01]  /*1f80*/  STTM.16dp32bit_t16_t31.x32 tmem[UR14+0x20], RZ ;  /* 0x000020ff000079ed */ /* 0x000fe20008aa000e */
[----:B------:R-:W2:Y:S02]  /*1f90*/  FENCE.VIEW.ASYNC.T ;  /* 0x00000000000073c6 */ /* 0x000ea40000000200 */
[----:B--2---:R-:W-:Y:S01]  /*1fa0*/  VOTEU.ALL UP2, P4 ;  /* 0x0000000000ff7886 */ /* 0x004fe20002040000 */
[----:B------:R-:W-:Y:S01]  /*1fb0*/  VOTEU.ALL UP3, P4 ;  /* 0x0000000000ff7886 */ /* 0x000fe20002060000 */
[----:B------:R-:W-:Y:S01]  /*1fc0*/  PLOP3.LUT P0, PT, PT, PT, UP1, 0x80, 0x8 ;  /* 0x000000000008781c */ /* 0x000fe20003f0f018 */
[----:B------:R-:W-:Y:S01]  /*1fd0*/  IMAD R145, R126, 0x2, R103 ;  /* 0x000000027e917824 */ /* 0x000fe200078e0267 */
[----:B------:R-:W-:Y:S01]  /*1fe0*/  SEL R15, R168, R12, !P5 ;  /* 0x0000000ca80f7207 */ /* 0x000fe20006800000 */
[----:B------:R-:W-:-:S04]  /*1ff0*/  @!UP2 UIADD3 UR4, UPT, UPT, -UR6, 0x100000, URZ ;  /* 0x001000000604a890 */ /* 0x000fc8000fffe1ff */
[----:B------:R-:W-:Y:S02]  /*2000*/  @!UP2 USHF.L.U32 UR5, UR4, 0xb, URZ ;  /* 0x0000000b0405a899 */ /* 0x000fe400080006ff */
[----:B------:R-:W-:Y:S01]  /*2010*/  @!UP2 USHF.L.U32 UR4, UR4, 0x1, URZ ;  /* 0x000000010404a899 */ /* 0x000fe200080006ff */
[----:B------:R-:W-:Y:S01]  /*2020*/  BAR.SYNC.DEFER_BLOCKING 0x0 ;  /* 0x0000000000007b1d */ /* 0x000fe20000010000 */
[----:B------:R-:W-:Y:S01]  /*2030*/  ISETP.LT.AND P0, PT, R4, UR29, P0 ;  /* 0x0000001d04007c0c */ /* 0x000fe20008701270 */
[C---:B------:R-:W-:Y:S01]  /*2040*/  IMAD R21, R126.reuse, 0x2, R145 ;  /* 0x000000027e157824 */ /* 0x040fe200078e0291 */
[----:B------:R-:W-:Y:S01]  /*2050*/  PLOP3.LUT P1, PT, PT, PT, UP1, 0x80, 0x8 ;  /* 0x000000000008781c */ /* 0x000fe20003f2f018 */
[----:B0-----:R-:W-:Y:S02]  /*2060*/  IMAD R15, R15, UR8, RZ ;  /* 0x000000080f0f7c24 */ /* 0x001fe4000f8e02ff */
[----:B------:R-:W-:-:S03]  /*2070*/  IMAD R75, R126, 0x2, R21 ;  /* 0x000000027e4b7824 */ /* 0x000fc600078e0215 */
[C---:B-1----:R-:W-:Y:S01]  /*2080*/  IADD3 R8, P2, PT, R15.reuse, R198, RZ ;  /* 0x000000c60f087210 */ /* 0x042fe20007f5e0ff */
[C---:B------:R-:W-:Y:S01]  /*2090*/  IMAD R109, R126.reuse, 0x2, R75 ;  /* 0x000000027e6d7824 */ /* 0x040fe200078e024b */
[----:B------:R-:W0:Y:S02]  /*20a0*/  FENCE.VIEW.ASYNC.S ;  /* 0x00000000000073c6 */ /* 0x000e240000000000 */
[----:B0-----:R0:W1:Y:S01]  /*20b0*/  @!UP3 SYNCS.EXCH.64 URZ, [UR15], UR4 ;  /* 0x000000040fffb5b2 */ /* 0x0010620008000100 */
[----:B------:R-:W-:Y:S01]  /*20c0*/  LEA.HI.X.SX32 R15, R15, R199, 0x1, P2 ;  /* 0x000000c70f0f7211 */ /* 0x000fe200010f0eff */
[----:B------:R-:W-:Y:S01]  /*20d0*/  @P0 IMAD.MOV.U32 R14, RZ, RZ, R8 ;  /* 0x000000ffff0e0224 */ /* 0x000fe200078e0008 */
[----:B-1----:R-:W-:Y:S01]  /*20e0*/  BAR.SYNC.DEFER_BLOCKING 0x0 ;  /* 0x0000000000007b1d */ /* 0x002fe20000010000 */
[----:B------:R-:W-:Y:S01]  /*20f0*/  IMAD R25, R126, 0x4, R109 ;  /* 0x000000047e197824 */ /* 0x000fe200078e026d */
[----:B------:R-:W-:-:S03]  /*2100*/  ISETP.LT.AND P1, PT, R5, UR29, P1 ;  /* 0x0000001d05007c0c */ /* 0x000fc60008f21270 */
[C---:B------:R-:W-:Y:S01]  /*2110*/  IMAD R81, R126.reuse, 0x2, R25 ;  /* 0x000000027e517824 */ /* 0x040fe200078e0219 */
[C---:B------:R-:W-:Y:S02]  /*2120*/  LOP3.LUT R10, R5.reuse, 0x8, RZ, 0xfc, !PT ;  /* 0x00000008050a7812 */ /* 0x040fe400078efcff */
[----:B------:R-:W-:Y:S01]  /*2130*/  LOP3.LUT R12, R5, 0x10, RZ, 0xfc, !PT ;  /* 0x00000010050c7812 */ /* 0x000fe200078efcff */
[C---:B------:R-:W-:Y:S01]  /*2140*/  IMAD R111, R126.reuse, 0x2, R81 ;  /* 0x000000027e6f7824 */ /* 0x040fe200078e0251 */
[----:B------:R-:W-:Y:S02]  /*2150*/  PLOP3.LUT P2, PT, PT, PT, UP1, 0x80, 0x8 ;  /* 0x000000000008781c */ /* 0x000fe40003f4f018 */
[----:B------:R-:W-:Y:S01]  /*2160*/  PLOP3.LUT P3, PT, PT, PT, UP1, 0x80, 0x8 ;  /* 0x000000000008781c */ /* 0x000fe20003f6f018 */
[----:B------:R-:W-:Y:S01]  /*2170*/  IMAD R147, R126, 0x2, R111 ;  /* 0x000000027e937824 */ /* 0x000fe200078e026f */
[----:B------:R-:W-:Y:S02]  /*2180*/  ISETP.LT.AND P2, PT, R10, UR29, P2 ;  /* 0x0000001d0a007c0c */ /* 0x000fe40009741270 */
[----:B------:R-:W-:Y:S01]  /*2190*/  ISETP.LT.AND P3, PT, R12, UR29, P3 ;  /* 0x0000001d0c007c0c */ /* 0x000fe20009f61270 */
[----:B------:R1:W2:Y:S01]  /*21a0*/  @P0 LDG.E.U8 R233, desc[UR26][R14.64] ;  /* 0x0000001a0ee90981 */ /* 0x0002a2000c1e1100 */
[----:B------:R-:W-:Y:S01]  /*21b0*/  PRMT R209, RZ, 0x7610, R209 ;  /* 0x00007610ffd17816 */ /* 0x000fe200000000d1 */
[----:B------:R-:W-:Y:S01]  /*21c0*/  IMAD R27, R126, 0x2, R147 ;  /* 0x000000027e1b7824 */ /* 0x000fe200078e0293 */
[----:B-1----:R-:W-:-:S04]  /*21d0*/  IADD3 R14, P6, PT, R19, R154, RZ ;  /* 0x0000009a130e7210 */ /* 0x002fc80007fde0ff */
[----:B------:R-:W-:Y:S01]  /*21e0*/  LEA.HI.X.SX32 R17, R19, R155, 0x1, P6 ;  /* 0x0000009b13117211 */ /* 0x000fe200030f0eff */
[----:B------:R-:W-:Y:S01]  /*21f0*/  @P1 IMAD.MOV.U32 R22, RZ, RZ, R14 ;  /* 0x000000ffff161224 */ /* 0x000fe200078e000e */
[----:B------:R-:W-:-:S03]  /*2200*/  IADD3 R16, P6, PT, R21, R154, RZ ;  /* 0x0000009a15107210 */ /* 0x000fc60007fde0ff */
[----:B------:R-:W-:Y:S01]  /*2210*/  @P1 IMAD.MOV.U32 R23, RZ, RZ, R17 ;  /* 0x000000ffff171224 */ /* 0x000fe200078e0011 */
[----:B------:R-:W-:Y:S01]  /*2220*/  LEA.HI.X.SX32 R19, R21, R155, 0x1, P6 ;  /* 0x0000009b15137211 */ /* 0x000fe200030f0eff */
[----:B------:R-:W-:-:S03]  /*2230*/  IMAD R83, R126, 0x2, R27 ;  /* 0x000000027e537824 */ /* 0x000fc600078e021b */
[----:B------:R1:W3:Y:S01]  /*2240*/  @P1 LDG.E.U8 R209, desc[UR26][R22.64] ;  /* 0x0000001a16d11981 */ /* 0x0002e2000c1e1100 */
[C---:B------:R-:W-:Y:S01]  /*2250*/  IADD3 R18, P1, PT, R25.reuse, R154, RZ ;  /* 0x0000009a19127210 */ /* 0x040fe20007f3e0ff */
[C---:B------:R-:W-:Y:S01]  /*2260*/  IMAD R117, R126.reuse, 0x2, R83 ;  /* 0x000000027e757824 */ /* 0x040fe200078e0253 */
[----:B------:R-:W-:Y:S01]  /*2270*/  PRMT R207, RZ, 0x7610, R207 ;  /* 0x00007610ffcf7816 */ /* 0x000fe200000000cf */
[----:B------:R-:W-:Y:S01]  /*2280*/  @P2 IMAD.MOV.U32 R24, RZ, RZ, R16 ;  /* 0x000000ffff182224 */ /* 0x000fe200078e0010 */
[----:B------:R-:W-:Y:S01]  /*2290*/  LEA.HI.X.SX32 R21, R25, R155, 0x1, P1 ;  /* 0x0000009b19157211 */ /* 0x000fe200008f0eff */
[----:B------:R-:W-:Y:S01]  /*22a0*/  @P2 IMAD.MOV.U32 R25, RZ, RZ, R19 ;  /* 0x000000ffff192224 */ /* 0x000fe200078e0013 */
[----:B------:R-:W-:Y:S01]  /*22b0*/  PRMT R205, RZ, 0x7610, R205 ;  /* 0x00007610ffcd7816 */ /* 0x000fe200000000cd */
[----:B------:R-:W-:Y:S02]  /*22c0*/  @P3 IMAD.MOV.U32 R20, RZ, RZ, R18 ;  /* 0x000000ffff143224 */ /* 0x000fe400078e0012 */
[----:B------:R-:W-:Y:S01]  /*22d0*/  IMAD R29, R126, 0x4, R117 ;  /* 0x000000047e1d7824 */ /* 0x000fe200078e0275 */
[----:B------:R4:W5:Y:S01]  /*22e0*/  @P2 LDG.E.U8 R207, desc[UR26][R24.64] ;  /* 0x0000001a18cf2981 */ /* 0x000962000c1e1100 */
[----:B------:R-:W-:-:S03]  /*22f0*/  PLOP3.LUT P2, PT, PT, PT, UP1, 0x80, 0x8 ;  /* 0x000000000008781c */ /* 0x000fc60003f4f018 */
[----:B------:R0:W2:Y:S01]  /*2300*/  @P3 LDG.E.U8 R205, desc[UR26][R20.64] ;  /* 0x0000001a14cd3981 */ /* 0x0000a2000c1e1100 */
[C---:B------:R-:W-:Y:S01]  /*2310*/  IMAD R89, R126.reuse, 0x2, R29 ;  /* 0x000000027e597824 */ /* 0x040fe200078e021d */
[----:B-1----:R-:W-:Y:S02]  /*2320*/  LOP3.LUT R22, R5, 0x20, RZ, 0xfc, !PT ;  /* 0x0000002005167812 */ /* 0x002fe400078efcff */
[----:B------:R-:W-:Y:S01]  /*2330*/  PLOP3.LUT P1, PT, PT, PT, UP1, 0x80, 0x8 ;  /* 0x000000000008781c */ /* 0x000fe20003f2f018 */
[C---:B------:R-:W-:Y:S01]  /*2340*/  IMAD R121, R126.reuse, 0x2, R89 ;  /* 0x000000027e797824 */ /* 0x040fe200078e0259 */
[----:B----4-:R-:W-:Y:S02]  /*2350*/  IADD3 R24, P3, PT, R27, R154, RZ ;  /* 0x0000009a1b187210 */ /* 0x010fe40007f7e0ff */
[----:B------:R-:W-:Y:S01]  /*2360*/  PRMT R203, RZ, 0x7610, R203 ;  /* 0x00007610ffcb7816 */ /* 0x000fe200000000cb */
[----:B------:R-:W-:Y:S01]  /*2370*/  IMAD R151, R126, 0x2, R121 ;  /* 0x000000027e977824 */ /* 0x000fe200078e0279 */
[----:B0-----:R-:W-:-:S02]  /*2380*/  LOP3.LUT R20, R5, 0x18, RZ, 0xfc, !PT ;  /* 0x0000001805147812 */ /* 0x001fc400078efcff */
[----:B------:R-:W-:Y:S01]  /*2390*/  LEA.HI.X.SX32 R25, R27, R155, 0x1, P3 ;  /* 0x0000009b1b197211 */ /* 0x000fe200018f0eff */
[----:B------:R-:W-:Y:S01]  /*23a0*/  IMAD R31, R126, 0x2, R151 ;  /* 0x000000027e1f7824 */ /* 0x000fe200078e0297 */
[----:B------:R-:W-:Y:S02]  /*23b0*/  ISETP.LT.AND P2, PT, R20, UR29, P2 ;  /* 0x0000001d14007c0c */ /* 0x000fe40009741270 */
[----:B------:R-:W-:Y:S02]  /*23c0*/  LOP3.LUT R23, R5, 0x28, RZ, 0xfc, !PT ;  /* 0x0000002805177812 */ /* 0x000fe400078efcff */
[----:B------:R-:W-:Y:S02]  /*23d0*/  PLOP3.LUT P3, PT, PT, PT, UP1, 0x80, 0x8 ;  /* 0x000000000008781c */ /* 0x000fe40003f6f018 */
[----:B------:R-:W-:Y:S01]  /*23e0*/  ISETP.LT.AND P1, PT, R22, UR29, P1 ;  /* 0x0000001d16007c0c */ /* 0x000fe20008f21270 */
[----:B------:R-:W-:Y:S01]  /*23f0*/  IMAD R91, R126, 0x2, R31 ;  /* 0x000000027e5b7824 */ /* 0x000fe200078e021f */
[----:B------:R-:W-:-:S02]  /*2400*/  IADD3 R26, P6, PT, R29, R154, RZ ;  /* 0x0000009a1d1a7210 */ /* 0x000fc40007fde0ff */
[----:B------:R-:W-:-:S03]  /*2410*/  PRMT R165, RZ, 0x7610, R165 ;  /* 0x00007610ffa57816 */ /* 0x000fc600000000a5 */
[----:B------:R-:W4:Y:S01]  /*2420*/  @P2 LDG.E.U8 R203, desc[UR26][R24.64] ;  /* 0x0000001a18cb2981 */ /* 0x000f22000c1e1100 */
[----:B------:R-:W-:Y:S01]  /*2430*/  ISETP.LT.AND P2, PT, R23, UR29, P3 ;  /* 0x0000001d17007c0c */ /* 0x000fe20009f41270 */
[----:B------:R-:W-:Y:S01]  /*2440*/  IMAD R123, R126, 0x2, R91 ;  /* 0x000000027e7b7824 */ /* 0x000fe200078e025b */
[----:B------:R-:W-:Y:S02]  /*2450*/  ISETP.GE.AND P3, PT, R38, RZ, PT ;  /* 0x000000ff2600720c */ /* 0x000fe40003f66270 */
[-C--:B------:R-:W-:Y:S01]  /*2460*/  LEA.HI.X.SX32 R27, R29, R155.reuse, 0x1, P6 ;  /* 0x0000009b1d1b7211 */ /* 0x080fe200030f0eff */
[C---:B------:R-:W-:Y:S01]  /*2470*/  IMAD R35, R126.reuse, 0x4, R123 ;  /* 0x000000047e237824 */ /* 0x040fe200078e027b */
[----:B------:R-:W-:Y:S01]  /*2480*/  IADD3 R28, P6, PT, R31, R154, RZ ;  /* 0x0000009a1f1c7210 */ /* 0x000fe20007fde0ff */
[----:B------:R-:W-:Y:S01]  /*2490*/  IMAD.MOV.U32 R33, RZ, RZ, R30 ;  /* 0x000000ffff217224 */ /* 0x000fe200078e001e */
[----:B------:R-:W-:Y:S01]  /*24a0*/  LOP3.LUT R29, R5, 0x30, RZ, 0xfc, !PT ;  /* 0x00000030051d7812 */ /* 0x000fe200078efcff */
[----:B------:R-:W2:Y:S01]  /*24b0*/  @P1 LDG.E.U8 R165, desc[UR26][R26.64] ;  /* 0x0000001a1aa51981 */ /* 0x000ea2000c1e1100 */
[----:B------:R-:W-:Y:S01]  /*24c0*/  PLOP3.LUT P1, PT, PT, PT, UP1, 0x80, 0x8 ;  /* 0x000000000008781c */ /* 0x000fe20003f2f018 */
[C---:B------:R-:W-:Y:S01]  /*24d0*/  IMAD R97, R126.reuse, 0x2, R35 ;  /* 0x000000027e617824 */ /* 0x040fe200078e0223 */
[----:B------:R-:W-:Y:S01]  /*24e0*/  PRMT R210, RZ, 0x7610, R210 ;  /* 0x00007610ffd27816 */ /* 0x000fe200000000d2 */
[----:B------:R-:W-:Y:S01]  /*24f0*/  @P2 IMAD.MOV.U32 R30, RZ, RZ, R28 ;  /* 0x000000ffff1e2224 */ /* 0x000fe200078e001c */
[----:B------:R-:W-:Y:S01]  /*2500*/  LEA.HI.X.SX32 R31, R31, R155, 0x1, P6 ;  /* 0x0000009b1f1f7211 */ /* 0x000fe200030f0eff */
[----:B------:R-:W-:Y:S01]  /*2510*/  IMAD R129, R126, 0x2, R97 ;  /* 0x000000027e817824 */ /* 0x000fe200078e0261 */
[----:B------:R-:W-:Y:S01]  /*2520*/  ISETP.LT.AND P1, PT, R29, UR29, P1 ;  /* 0x0000001d1d007c0c */ /* 0x000fe20008f21270 */
[----:B------:R-:W-:-:S02]  /*2530*/  @!P3 IMAD.MOV R33, RZ, RZ, -R33 ;  /* 0x000000ffff21b224 */ /* 0x000fc400078e0a21 */
[----:B------:R0:W2:Y:S01]  /*2540*/  @P2 LDG.E.U8 R210, desc[UR26][R30.64] ;  /* 0x0000001a1ed22981 */ /* 0x0000a2000c1e1100 */
[----:B------:R-:W-:Y:S02]  /*2550*/  IMAD R153, R126, 0x2, R129 ;  /* 0x000000027e997824 */ /* 0x000fe400078e0281 */
[----:B------:R-:W-:Y:S02]  /*2560*/  SEL R69, R168, R33, !P5 ;  /* 0x00000021a8457207 */ /* 0x000fe40006800000 */
[----:B------:R-:W-:Y:S01]  /*2570*/  IMAD R99, R126, 0x2, R153 ;  /* 0x000000027e637824 */ /* 0x000fe200078e0299 */
[C---:B0-----:R-:W-:Y:S02]  /*2580*/  IADD3 R30, P2, PT, R35.reuse, R154, RZ ;  /* 0x0000009a231e7210 */ /* 0x041fe40007f5e0ff */
[----:B------:R-:W-:Y:S02]  /*2590*/  ISETP.GE.AND P3, PT, R42, RZ, PT ;  /* 0x000000ff2a00720c */ /* 0x000fe40003f66270 */
[----:B------:R-:W-:Y:S01]  /*25a0*/  LEA.HI.X.SX32 R33, R35, R155, 0x1, P2 ;  /* 0x0000009b23217211 */ /* 0x000fe200010f0eff */
[----:B------:R-:W-:Y:S01]  /*25b0*/  @P1 IMAD.MOV.U32 R70, RZ, RZ, R30 ;  /* 0x000000ffff461224 */ /* 0x000fe200078e001e */
[----:B------:R-:W-:-:S02]  /*25c0*/  PRMT R251, RZ, 0x7610, R251 ;  /* 0x00007610fffb7816 */ /* 0x000fc400000000fb */
[----:B------:R-:W-:Y:S01]  /*25d0*/  IADD3 R34, P2, PT, R99, R154, RZ ;  /* 0x0000009a63227210 */ /* 0x000fe20007f5e0ff */
[----:B------:R-:W-:Y:S01]  /*25e0*/  @P1 IMAD.MOV.U32 R71, RZ, RZ, R33 ;  /* 0x000000ffff471224 */ /* 0x000fe200078e0021 */
[----:B------:R-:W-:Y:S02]  /*25f0*/  LOP3.LUT R32, R5, 0x38, RZ, 0xfc, !PT ;  /* 0x0000003805207812 */ /* 0x000fe400078efcff */
[----:B------:R-:W-:Y:S02]  /*2600*/  PLOP3.LUT P6, PT, PT, PT, UP1, 0x80, 0x8 ;  /* 0x000000000008781c */ /* 0x000fe40003fcf018 */
[----:B------:R-:W-:Y:S01]  /*2610*/  LEA.HI.X.SX32 R67, R99, R155, 0x1, P2 ;  /* 0x0000009b63437211 */ /* 0x000fe200010f0eff */
[----:B------:R0:W2:Y:S01]  /*2620*/  @P1 LDG.E.U8 R251, desc[UR26][R70.64] ;  /* 0x0000001a46fb1981 */ /* 0x0000a2000c1e1100 */
[----:B------:R-:W-:Y:S02]  /*2630*/  LOP3.LUT R35, R5, 0x2, RZ, 0xfc, !PT ;  /* 0x0000000205237812 */ /* 0x000fe400078efcff */
[----:B------:R-:W-:-:S02]  /*2640*/  PLOP3.LUT P2, PT, PT, PT, UP1, 0x80, 0x8 ;  /* 0x000000000008781c */ /* 0x000fc40003f4f018 */
[----:B------:R-:W-:Y:S01]  /*2650*/  ISETP.LT.AND P1, PT, R32, UR29, P6 ;  /* 0x0000001d20007c0c */ /* 0x000fe2000b721270 */
[----:B------:R-:W-:Y:S01]  /*2660*/  @!P3 IMAD.MOV R72, RZ, RZ, -R72 ;  /* 0x000000ffff48b224 */ /* 0x000fe200078e0a48 */
[----:B------:R-:W-:Y:S01]  /*2670*/  ISETP.LT.AND P2, PT, R35, UR29, P2 ;  /* 0x0000001d23007c0c */ /* 0x000fe20009741270 */
[----:B------:R-:W-:Y:S01]  /*2680*/  IMAD R69, R69, UR8, RZ ;  /* 0x0000000845457c24 */ /* 0x000fe2000f8e02ff */
[C---:B0-----:R-:W-:Y:S02]  /*2690*/  IADD3 R70, P3, PT, R73.reuse, R154, RZ ;  /* 0x0000009a49467210 */ /* 0x041fe40007f7e0ff */
[----:B------:R-:W-:Y:S02]  /*26a0*/  SEL R79, R168, R72, !P5 ;  /* 0x00000048a84f7207 */ /* 0x000fe40006800000 */
[----:B------:R-:W-:Y:S02]  /*26b0*/  PRMT R208, RZ, 0x7610, R208 ;  /* 0x00007610ffd07816 */ /* 0x000fe400000000d0 */
[----:B------:R-:W-:-:S02]  /*26c0*/  LEA.HI.X.SX32 R71, R73, R155, 0x1, P3 ;  /* 0x0000009b49477211 */ /* 0x000fc400018f0eff */
[----:B------:R-:W-:Y:S01]  /*26d0*/  PRMT R249, RZ, 0x7610, R249 ;  /* 0x00007610fff97816 */ /* 0x000fe200000000f9 */
[----:B------:R-:W-:Y:S01]  /*26e0*/  @P1 IMAD.MOV.U32 R76, RZ, RZ, R34 ;  /* 0x000000ffff4c1224 */ /* 0x000fe200078e0022 */
[----:B------:R-:W-:Y:S01]  /*26f0*/  IADD3 R68, P6, PT, R69, R198, RZ ;  /* 0x000000c645447210 */ /* 0x000fe20007fde0ff */
[----:B------:R-:W-:Y:S01]  /*2700*/  @P1 IMAD.MOV.U32 R77, RZ, RZ, R67 ;  /* 0x000000ffff4d1224 */ /* 0x000fe200078e0043 */
[----:B------:R-:W-:Y:S01]  /*2710*/  ISETP.GE.AND P3, PT, R46, RZ, PT ;  /* 0x000000ff2e00720c */ /* 0x000fe20003f66270 */
[----:B------:R-:W-:Y:S01]  /*2720*/  IMAD R79, R79, UR8, RZ ;  /* 0x000000084f4f7c24 */ /* 0x000fe2000f8e02ff */
[----:B------:R-:W2:Y:S01]  /*2730*/  @P2 LDG.E.U8 R208, desc[UR26][R70.64] ;  /* 0x0000001a46d02981 */ /* 0x000ea2000c1e1100 */
[----:B------:R-:W-:Y:S02]  /*2740*/  IADD3 R74, P2, PT, R75, R154, RZ ;  /* 0x0000009a4b4a7210 */ /* 0x000fe40007f5e0ff */
[----:B------:R-:W-:Y:S01]  /*2750*/  LEA.HI.X.SX32 R69, R69, R199, 0x1, P6 ;  /* 0x000000c745457211 */ /* 0x000fe200030f0eff */
[----:B------:R0:W2:Y:S01]  /*2760*/  @P1 LDG.E.U8 R249, desc[UR26][R76.64] ;  /* 0x0000001a4cf91981 */ /* 0x0000a2000c1e1100 */
[----:B------:R-:W-:-:S02]  /*2770*/  LEA.HI.X.SX32 R75, R75, R155, 0x1, P2 ;  /* 0x0000009b4b4b7211 */ /* 0x000fc400010f0eff */
[----:B------:R-:W-:Y:S02]  /*2780*/  LOP3.LUT R73, R5, 0x12, RZ, 0xfc, !PT ;  /* 0x0000001205497812 */ /* 0x000fe400078efcff */
[----:B------:R-:W-:Y:S02]  /*2790*/  PLOP3.LUT P2, PT, PT, PT, UP1, 0x80, 0x8 ;  /* 0x000000000008781c */ /* 0x000fe40003f4f018 */
[----:B0-----:R-:W-:Y:S02]  /*27a0*/  IADD3 R76, P6, PT, R79, R198, RZ ;  /* 0x000000c64f4c7210 */ /* 0x001fe40007fde0ff */
[----:B------:R-:W-:Y:S02]  /*27b0*/  LOP3.LUT R72, R5, 0xa, RZ, 0xfc, !PT ;  /* 0x0000000a05487812 */ /* 0x000fe400078efcff */
[----:B------:R-:W-:Y:S01]  /*27c0*/  LEA.HI.X.SX32 R77, R79, R199, 0x1, P6 ;  /* 0x000000c74f4d7211 */ /* 0x000fe200030f0eff */
[----:B------:R-:W-:Y:S01]  /*27d0*/  IMAD.MOV.U32 R79, RZ, RZ, R78 ;  /* 0x000000ffff4f7224 */ /* 0x000fe200078e004e */
[----:B------:R-:W-:-:S02]  /*27e0*/  PLOP3.LUT P1, PT, PT, PT, UP1, 0x80, 0x8 ;  /* 0x000000000008781c */ /* 0x000fc40003f2f018 */
[----:B------:R-:W-:Y:S01]  /*27f0*/  ISETP.LT.AND P2, PT, R73, UR29, P2 ;  /* 0x0000001d49007c0c */ /* 0x000fe20009741270 */
[----:B------:R-:W-:Y:S01]  /*2800*/  @!P3 IMAD.MOV R79, RZ, RZ, -R79 ;  /* 0x000000ffff4fb224 */ /* 0x000fe200078e0a4f */
[----:B------:R-:W-:Y:S02]  /*2810*/  ISETP.LT.AND P1, PT, R72, UR29, P1 ;  /* 0x0000001d48007c0c */ /* 0x000fe40008f21270 */
[C---:B------:R-:W-:Y:S02]  /*2820*/  IADD3 R78, P3, PT, R81.reuse, R154, RZ ;  /* 0x0000009a514e7210 */ /* 0x040fe40007f7e0ff */
[----:B------:R-:W-:Y:S02]  /*2830*/  SEL R85, R168, R79, !P5 ;  /* 0x0000004fa8557207 */ /* 0x000fe40006800000 */
[----:B------:R-:W-:Y:S02]  /*2840*/  PRMT R204, RZ, 0x7610, R204 ;  /* 0x00007610ffcc7816 */ /* 0x000fe400000000cc */
[----:B------:R-:W-:-:S02]  /*2850*/  LEA.HI.X.SX32 R79, R81, R155, 0x1, P3 ;  /* 0x0000009b514f7211 */ /* 0x000fc400018f0eff */
[----:B------:R-:W-:Y:S02]  /*2860*/  PRMT R206, RZ, 0x7610, R206 ;  /* 0x00007610ffce7816 */ /* 0x000fe400000000ce */
[----:B------:R-:W-:Y:S01]  /*2870*/  ISETP.GE.AND P3, PT, R50, RZ, PT ;  /* 0x000000ff3200720c */ /* 0x000fe20003f66270 */
[----:B------:R-:W2:Y:S01]  /*2880*/  @P2 LDG.E.U8 R204, desc[UR26][R78.64] ;  /* 0x0000001a4ecc2981 */ /* 0x000ea2000c1e1100 */
[----:B------:R-:W-:Y:S02]  /*2890*/  IADD3 R82, P2, PT, R83, R154, RZ ;  /* 0x0000009a53527210 */ /* 0x000fe40007f5e0ff */
[----:B------:R-:W-:Y:S01]  /*28a0*/  LOP3.LUT R80, R5, 0x1a, RZ, 0xfc, !PT ;  /* 0x0000001a05507812 */ /* 0x000fe200078efcff */
[----:B------:R-:W2:Y:S01]  /*28b0*/  @P1 LDG.E.U8 R206, desc[UR26][R74.64] ;  /* 0x0000001a4ace1981 */ /* 0x000ea2000c1e1100 */
[----:B------:R-:W-:Y:S02]  /*28c0*/  PLOP3.LUT P1, PT, PT, PT, UP1, 0x80, 0x8 ;  /* 0x000000000008781c */ /* 0x000fe40003f2f018 */
[----:B------:R-:W-:-:S02]  /*28d0*/  LEA.HI.X.SX32 R83, R83, R155, 0x1, P2 ;  /* 0x0000009b53537211 */ /* 0x000fc400010f0eff */
[----:B------:R-:W-:Y:S02]  /*28e0*/  LOP3.LUT R81, R5, 0x22, RZ, 0xfc, !PT ;  /* 0x0000002205517812 */ /* 0x000fe400078efcff */
[----:B------:R-:W-:Y:S01]  /*28f0*/  PLOP3.LUT P2, PT, PT, PT, UP1, 0x80, 0x8 ;  /* 0x000000000008781c */ /* 0x000fe20003f4f018 */
[----:B------:R-:W-:Y:S01]  /*2900*/  IMAD.MOV.U32 R87, RZ, RZ, R86 ;  /* 0x000000ffff577224 */ /* 0x000fe200078e0056 */
[----:B------:R-:W-:Y:S02]  /*2910*/  ISETP.LT.AND P1, PT, R80, UR29, P1 ;  /* 0x0000001d50007c0c */ /* 0x000fe40008f21270 */
[----:B------:R-:W-:Y:S01]  /*2920*/  ISETP.LT.AND P2, PT, R81, UR29, P2 ;  /* 0x0000001d51007c0c */ /* 0x000fe20009741270 */
[----:B------:R-:W-:Y:S01]  /*2930*/  @!P3 IMAD.MOV R87, RZ, RZ, -R87 ;  /* 0x000000ffff57b224 */ /* 0x000fe200078e0a57 */
[----:B------:R-:W-:Y:S02]  /*2940*/  PRMT R246, RZ, 0x7610, R246 ;  /* 0x00007610fff67816 */ /* 0x000fe400000000f6 */
[----:B------:R-:W-:-:S02]  /*2950*/  IADD3 R86, P3, PT, R89, R154, RZ ;  /* 0x0000009a59567210 */ /* 0x000fc40007f7e0ff */
[----:B------:R-:W-:Y:S02]  /*2960*/  SEL R93, R168, R87, !P5 ;  /* 0x00000057a85d7207 */ /* 0x000fe40006800000 */
[----:B------:R-:W-:Y:S02]  /*2970*/  PRMT R200, RZ, 0x7610, R200 ;  /* 0x00007610ffc87816 */ /* 0x000fe400000000c8 */
[----:B------:R-:W-:Y:S01]  /*2980*/  LEA.HI.X.SX32 R87, R89, R155, 0x1, P3 ;  /* 0x0000009b59577211 */ /* 0x000fe200018f0eff */
[----:B------:R-:W2:Y:S01]  /*2990*/  @P1 LDG.E.U8 R246, desc[UR26][R82.64] ;  /* 0x0000001a52f61981 */ /* 0x000ea2000c1e1100 */
[----:B------:R-:W-:Y:S02]  /*29a0*/  LOP3.LUT R88, R5, 0x2a, RZ, 0xfc, !PT ;  /* 0x0000002a05587812 */ /* 0x000fe400078efcff */
[----:B------:R-:W-:Y:S01]  /*29b0*/  PLOP3.LUT P1, PT, PT, PT, UP1, 0x80, 0x8 ;  /* 0x000000000008781c */ /* 0x000fe20003f2f018 */
[----:B------:R-:W2:Y:S01]  /*29c0*/  @P2 LDG.E.U8 R200, desc[UR26][R86.64] ;  /* 0x0000001a56c82981 */ /* 0x000ea2000c1e1100 */
[----:B------:R-:W-:-:S02]  /*29d0*/  ISETP.GE.AND P3, PT, R54, RZ, PT ;  /* 0x000000ff3600720c */ /* 0x000fc40003f66270 */
[C---:B------:R-:W-:Y:S02]  /*29e0*/  IADD3 R90, P2, PT, R91.reuse, R154, RZ ;  /* 0x0000009a5b5a7210 */ /* 0x040fe40007f5e0ff */
[----:B------:R-:W-:Y:S02]  /*29f0*/  ISETP.LT.AND P1, PT, R88, UR29, P1 ;  /* 0x0000001d58007c0c */ /* 0x000fe40008f21270 */
[----:B------:R-:W-:Y:S02]  /*2a00*/  LEA.HI.X.SX32 R91, R91, R155, 0x1, P2 ;  /* 0x0000009b5b5b7211 */ /* 0x000fe400010f0eff */
[----:B------:R-:W-:Y:S02]  /*2a10*/  LOP3.LUT R89, R5, 0x32, RZ, 0xfc, !PT ;  /* 0x0000003205597812 */ /* 0x000fe400078efcff */
[----:B------:R-:W-:Y:S01]  /*2a20*/  PLOP3.LUT P2, PT, PT, PT, UP1, 0x80, 0x8 ;  /* 0x000000000008781c */ /* 0x000fe20003f4f018 */
[----:B------:R-:W-:Y:S01]  /*2a30*/  IMAD.MOV.U32 R95, RZ, RZ, R94 ;  /* 0x000000ffff5f7224 */ /* 0x000fe200078e005e */
[----:B------:R-:W-:-:S02]  /*2a40*/  PRMT R252, RZ, 0x7610, R252 ;  /* 0x00007610fffc7816 */ /* 0x000fc400000000fc */
[----:B------:R-:W-:Y:S01]  /*2a50*/  ISETP.LT.AND P2, PT, R89, UR29, P2 ;  /* 0x0000001d59007c0c */ /* 0x000fe20009741270 */
[----:B------:R-:W-:Y:S01]  /*2a60*/  @!P3 IMAD.MOV R95, RZ, RZ, -R95 ;  /* 0x000000ffff5fb224 */ /* 0x000fe200078e0a5f */
[C---:B------:R-:W-:Y:S02]  /*2a70*/  IADD3 R94, P3, PT, R97.reuse, R154, RZ ;  /* 0x0000009a615e7210 */ /* 0x040fe40007f7e0ff */
[----:B------:R-:W2:Y:S01]  /*2a80*/  @P1 LDG.E.U8 R252, desc[UR26][R90.64] ;  /* 0x0000001a5afc1981 */ /* 0x000ea2000c1e1100 */
[----:B------:R-:W-:Y:S02]  /*2a90*/  PRMT R250, RZ, 0x7610, R250 ;  /* 0x00007610fffa7816 */ /* 0x000fe400000000fa */
[----:B------:R-:W-:Y:S01]  /*2aa0*/  SEL R101, R168, R95, !P5 ;  /* 0x0000005fa8657207 */ /* 0x000fe20006800000 */
[----:B------:R-:W-:Y:S01]  /*2ab0*/  IMAD R135, R126, 0x2, R99 ;  /* 0x000000027e877824 */ /* 0x000fe200078e0263 */
[----:B------:R-:W-:Y:S02]  /*2ac0*/  LEA.HI.X.SX32 R95, R97, R155, 0x1, P3 ;  /* 0x0000009b615f7211 */ /* 0x000fe400018f0eff */
[----:B------:R-:W-:-:S03]  /*2ad0*/  ISETP.GE.AND P3, PT, R58, RZ, PT ;  /* 0x000000ff3a00720c */ /* 0x000fc60003f66270 */
[----:B------:R-:W2:Y:S01]  /*2ae0*/  @P2 LDG.E.U8 R250, desc[UR26][R94.64] ;  /* 0x0000001a5efa2981 */ /* 0x000ea2000c1e1100 */
[----:B------:R-:W-:Y:S02]  /*2af0*/  IADD3 R98, P2, PT, R135, R154, RZ ;  /* 0x0000009a87627210 */ /* 0x000fe40007f5e0ff */
[----:B------:R-:W-:Y:S02]  /*2b00*/  LOP3.LUT R96, R5, 0x3a, RZ, 0xfc, !PT ;  /* 0x0000003a05607812 */ /* 0x000fe400078efcff */
[----:B------:R-:W-:Y:S02]  /*2b10*/  PLOP3.LUT P1, PT, PT, PT, UP1, 0x80, 0x8 ;  /* 0x000000000008781c */ /* 0x000fe40003f2f018 */
[----:B------:R-:W-:Y:S02]  /*2b20*/  LEA.HI.X.SX32 R99, R135, R155, 0x1, P2 ;  /* 0x0000009b87637211 */ /* 0x000fe400010f0eff */
[----:B------:R-:W-:Y:S02]  /*2b30*/  ISETP.LT.AND P1, PT, R96, UR29, P1 ;  /* 0x0000001d60007c0c */ /* 0x000fe40008f21270 */
[----:B------:R-:W-:-:S02]  /*2b40*/  LOP3.LUT R97, R5, 0x4, RZ, 0xfc, !PT ;  /* 0x0000000405617812 */ /* 0x000fc400078efcff */
[----:B------:R-:W-:Y:S01]  /*2b50*/  PLOP3.LUT P2, PT, PT, PT, UP1, 0x80, 0x8 ;  /* 0x000000000008781c */ /* 0x000fe20003f4f018 */
[----:B------:R-:W-:Y:S02]  /*2b60*/  IMAD.MOV.U32 R105, RZ, RZ, R102 ;  /* 0x000000ffff697224 */ /* 0x000fe400078e0066 */
[----:B------:R-:W-:Y:S01]  /*2b70*/  IMAD R85, R85, UR8, RZ ;  /* 0x0000000855557c24 */ /* 0x000fe2000f8e02ff */
[----:B------:R-:W-:Y:S01]  /*2b80*/  ISETP.LT.AND P2, PT, R97, UR29, P2 ;  /* 0x0000001d61007c0c */ /* 0x000fe20009741270 */
[----:B------:R-:W-:Y:S01]  /*2b90*/  @!P3 IMAD.MOV R105, RZ, RZ, -R105 ;  /* 0x000000ffff69b224 */ /* 0x000fe200078e0a69 */
[----:B------:R-:W-:Y:S02]  /*2ba0*/  PRMT R248, RZ, 0x7610, R248 ;  /* 0x00007610fff87816 */ /* 0x000fe400000000f8 */
[----:B------:R-:W-:Y:S01]  /*2bb0*/  IADD3 R102, P3, PT, R103, R154, RZ ;  /* 0x0000009a67667210 */ /* 0x000fe20007f7e0ff */
[----:B------:R-:W-:Y:S01]  /*2bc0*/  IMAD R93, R93, UR8, RZ ;  /* 0x000000085d5d7c24 */ /* 0x000fe2000f8e02ff */
[----:B------:R-:W-:-:S02]  /*2bd0*/  IADD3 R84, P6, PT, R85, R198, RZ ;  /* 0x000000c655547210 */ /* 0x000fc40007fde0ff */
[----:B------:R-:W-:Y:S01]  /*2be0*/  PRMT R201, RZ, 0x7610, R201 ;  /* 0x00007610ffc97816 */ /* 0x000fe200000000c9 */
[----:B------:R-:W2:Y:S01]  /*2bf0*/  @P1 LDG.E.U8 R248, desc[UR26][R98.64] ;  /* 0x0000001a62f81981 */ /* 0x000ea2000c1e1100 */
[----:B------:R-:W-:Y:S01]  /*2c00*/  LEA.HI.X.SX32 R103, R103, R155, 0x1, P3 ;  /* 0x0000009b67677211 */ /* 0x000fe200018f0eff */
[----:B------:R-:W-:Y:S01]  /*2c10*/  IMAD R101, R101, UR8, RZ ;  /* 0x0000000865657c24 */ /* 0x000fe2000f8e02ff */
[----:B------:R-:W-:Y:S02]  /*2c20*/  LEA.HI.X.SX32 R85, R85, R199, 0x1, P6 ;  /* 0x000000c755557211 */ /* 0x000fe400030f0eff */
[----:B------:R-:W-:Y:S01]  /*2c30*/  LOP3.LUT R104, R5, 0xc, RZ, 0xfc, !PT ;  /* 0x0000000c05687812 */ /* 0x000fe200078efcff */
[----:B------:R-:W2:Y:S01]  /*2c40*/  @P2 LDG.E.U8 R201, desc[UR26][R102.64] ;  /* 0x0000001a66c92981 */ /* 0x000ea2000c1e1100 */
[----:B------:R-:W-:Y:S02]  /*2c50*/  PLOP3.LUT P1, PT, PT, PT, UP1, 0x80, 0x8 ;  /* 0x000000000008781c */ /* 0x000fe40003f2f018 */
[----:B------:R-:W-:-:S02]  /*2c60*/  IADD3 R92, P6, PT, R93, R198, RZ ;  /* 0x000000c65d5c7210 */ /* 0x000fc40007fde0ff */
[----:B------:R-:W-:Y:S02]  /*2c70*/  SEL R107, R168, R105, !P5 ;  /* 0x00000069a86b7207 */ /* 0x000fe40006800000 */
[----:B------:R-:W-:Y:S02]  /*2c80*/  ISETP.LT.AND P2, PT, R104, UR29, P1 ;  /* 0x0000001d68007c0c */ /* 0x000fe40008f41270 */
[----:B------:R-:W-:Y:S01]  /*2c90*/  LEA.HI.X.SX32 R93, R93, R199, 0x1, P6 ;  /* 0x000000c75d5d7211 */ /* 0x000fe200030f0eff */
[----:B------:R-:W-:Y:S01]  /*2ca0*/  IMAD R107, R107, UR8, RZ ;  /* 0x000000086b6b7c24 */ /* 0x000fe2000f8e02ff */
[----:B------:R-:W-:Y:S02]  /*2cb0*/  IADD3 R100, P6, PT, R101, R198, RZ ;  /* 0x000000c665647210 */ /* 0x000fe40007fde0ff */
[----:B------:R-:W-:Y:S02]  /*2cc0*/  LOP3.LUT R105, R5, 0x14, RZ, 0xfc, !PT ;  /* 0x0000001405697812 */ /* 0x000fe400078efcff */
[----:B------:R-:W-:-:S02]  /*2cd0*/  PLOP3.LUT P1, PT, PT, PT, UP1, 0x80, 0x8 ;  /* 0x000000000008781c */ /* 0x000fc40003f2f018 */
[----:B------:R-:W-:Y:S02]  /*2ce0*/  IADD3 R108, P3, PT, R109, R154, RZ ;  /* 0x0000009a6d6c7210 */ /* 0x000fe40007f7e0ff */
[----:B------:R-:W-:Y:S02]  /*2cf0*/  LEA.HI.X.SX32 R101, R101, R199, 0x1, P6 ;  /* 0x000000c765657211 */ /* 0x000fe400030f0eff */
[----:B------:R-:W-:Y:S02]  /*2d00*/  PRMT R235, RZ, 0x7610, R235 ;  /* 0x00007610ffeb7816 */ /* 0x000fe400000000eb */
[----:B------:R-:W-:Y:S02]  /*2d10*/  IADD3 R106, P6, PT, R107, R198, RZ ;  /* 0x000000c66b6a7210 */ /* 0x000fe40007fde0ff */
[----:B------:R-:W-:Y:S02]  /*2d20*/  ISETP.LT.AND P1, PT, R105, UR29, P1 ;  /* 0x0000001d69007c0c */ /* 0x000fe40008f21270 */
[----:B------:R-:W-:-:S02]  /*2d30*/  LEA.HI.X.SX32 R109, R109, R155, 0x1, P3 ;  /* 0x0000009b6d6d7211 */ /* 0x000fc400018f0eff */
[----:B------:R-:W-:Y:S02]  /*2d40*/  ISETP.GE.AND P3, PT, R63, RZ, PT ;  /* 0x000000ff3f00720c */ /* 0x000fe40003f66270 */
[----:B------:R-:W-:Y:S01]  /*2d50*/  LEA.HI.X.SX32 R107, R107, R199, 0x1, P6 ;  /* 0x000000c76b6b7211 */ /* 0x000fe200030f0eff */
[----:B------:R-:W2:Y:S01]  /*2d60*/  @P2 LDG.E.U8 R235, desc[UR26][R108.64] ;  /* 0x0000001a6ceb2981 */ /* 0x000ea2000c1e1100 */
[----:B------:R-:W-:Y:S02]  /*2d70*/  IADD3 R110, P6, PT, R111, R154, RZ ;  /* 0x0000009a6f6e7210 */ /* 0x000fe40007fde0ff */
[----:B------:R-:W-:Y:S02]  /*2d80*/  LOP3.LUT R112, R5, 0x1c, RZ, 0xfc, !PT ;  /* 0x0000001c05707812 */ /* 0x000fe400078efcff */
[----:B------:R-:W-:Y:S02]  /*2d90*/  PLOP3.LUT P2, PT, PT, PT, UP1, 0x80, 0x8 ;  /* 0x000000000008781c */ /* 0x000fe40003f4f018 */
[----:B------:R-:W-:-:S02]  /*2da0*/  PRMT R237, RZ, 0x7610, R237 ;  /* 0x00007610ffed7816 */ /* 0x000fc400000000ed */
[----:B------:R-:W-:Y:S01]  /*2db0*/  LEA.HI.X.SX32 R111, R111, R155, 0x1, P6 ;  /* 0x0000009b6f6f7211 */ /* 0x000fe200030f0eff */
[----:B------:R-:W-:Y:S01]  /*2dc0*/  IMAD.MOV.U32 R119, RZ, RZ, R113 ;  /* 0x000000ffff777224 */ /* 0x000fe200078e0071 */
[----:B------:R-:W-:-:S03]  /*2dd0*/  ISETP.LT.AND P2, PT, R112, UR29, P2 ;  /* 0x0000001d70007c0c */ /* 0x000fc60009741270 */
[----:B------:R-:W2:Y:S01]  /*2de0*/  @P1 LDG.E.U8 R237, desc[UR26][R110.64] ;  /* 0x0000001a6eed1981 */ /* 0x000ea2000c1e1100 */
[----:B------:R-:W-:Y:S01]  /*2df0*/  IADD3 R116, P1, PT, R117, R154, RZ ;  /* 0x0000009a75747210 */ /* 0x000fe20007f3e0ff */
[----:B------:R-:W-:Y:S01]  /*2e00*/  @!P3 IMAD.MOV R119, RZ, RZ, -R119 ;  /* 0x000000ffff77b224 */ /* 0x000fe200078e0a77 */
[----:B------:R-:W-:Y:S02]  /*2e10*/  LOP3.LUT R113, R5, 0x24, RZ, 0xfc, !PT ;  /* 0x0000002405717812 */ /* 0x000fe400078efcff */
[----:B------:R-:W-:Y:S02]  /*2e20*/  PLOP3.LUT P3, PT, PT, PT, UP1, 0x80, 0x8 ;  /* 0x000000000008781c */ /* 0x000fe40003f6f018 */
[----:B------:R-:W-:Y:S02]  /*2e30*/  PRMT R239, RZ, 0x7610, R239 ;  /* 0x00007610ffef7816 */ /* 0x000fe400000000ef */
[----:B------:R-:W-:Y:S02]  /*2e40*/  LEA.HI.X.SX32 R117, R117, R155, 0x1, P1 ;  /* 0x0000009b75757211 */ /* 0x000fe400008f0eff */
[----:B------:R-:W-:-:S03]  /*2e50*/  ISETP.LT.AND P3, PT, R113, UR29, P3 ;  /* 0x0000001d71007c0c */ /* 0x000fc60009f61270 */
[----:B------:R-:W2:Y:S01]  /*2e60*/  @P2 LDG.E.U8 R239, desc[UR26][R116.64] ;  /* 0x0000001a74ef2981 */ /* 0x000ea2000c1e1100 */
[CC--:B------:R-:W-:Y:S02]  /*2e70*/  IADD3 R120, P2, PT, R121.reuse, R154.reuse, RZ ;  /* 0x0000009a79787210 */ /* 0x0c0fe40007f5e0ff */
[----:B------:R-:W-:Y:S02]  /*2e80*/  PRMT R241, RZ, 0x7610, R241 ;  /* 0x00007610fff17816 */ /* 0x000fe400000000f1 */
[----:B------:R-:W-:Y:S02]  /*2e90*/  LEA.HI.X.SX32 R121, R121, R155, 0x1, P2 ;  /* 0x0000009b79797211 */ /* 0x000fe400010f0eff */
[----:B------:R-:W-:-:S03]  /*2ea0*/  IADD3 R122, P2, PT, R123, R154, RZ ;  /* 0x0000009a7b7a7210 */ /* 0x000fc60007f5e0ff */
[----:B------:R-:W2:Y:S01]  /*2eb0*/  @P3 LDG.E.U8 R241, desc[UR26][R120.64] ;  /* 0x0000001a78f13981 */ /* 0x000ea2000c1e1100 */
[----:B------:R-:W-:Y:S02]  /*2ec0*/  ISETP.GE.AND P3, PT, R39, RZ, PT ;  /* 0x000000ff2700720c */ /* 0x000fe40003f66270 */
[-C--:B------:R-:W-:Y:S02]  /*2ed0*/  LEA.HI.X.SX32 R123, R123, R155.reuse, 0x1, P2 ;  /* 0x0000009b7b7b7211 */ /* 0x080fe400010f0eff */
[----:B------:R-:W-:Y:S02]  /*2ee0*/  IADD3 R128, P2, PT, R129, R154, RZ ;  /* 0x0000009a81807210 */ /* 0x000fe40007f5e0ff */
[----:B------:R-:W-:Y:S02]  /*2ef0*/  LOP3.LUT R124, R5, 0x3c, RZ, 0xfc, !PT ;  /* 0x0000003c057c7812 */ /* 0x000fe400078efcff */
[----:B------:R-:W-:Y:S02]  /*2f00*/  LEA.HI.X.SX32 R129, R129, R155, 0x1, P2 ;  /* 0x0000009b81817211 */ /* 0x000fe400010f0eff */
[----:B------:R-:W-:Y:S01]  /*2f10*/  PLOP3.LUT P2, PT, PT, PT, UP1, 0x80, 0x8 ;  /* 0x000000000008781c */ /* 0x000fe20003f4f018 */
[----:B------:R-:W-:Y:S01]  /*2f20*/  IMAD.MOV.U32 R133, RZ, RZ, R132 ;  /* 0x000000ffff857224 */ /* 0x000fe200078e0084 */
[----:B------:R-:W-:Y:S01]  /*2f30*/  ISETP.GE.AND P6, PT, R3, RZ, PT ;  /* 0x000000ff0300720c */ /* 0x000fe20003fc6270 */
[----:B------:R-:W-:Y:S01]  /*2f40*/  IMAD R135, R126, 0x2, R135 ;  /* 0x000000027e877824 */ /* 0x000fe200078e0287 */
[----:B------:R-:W-:-:S02]  /*2f50*/  LOP3.LUT R114, R5, 0x2c, RZ, 0xfc, !PT ;  /* 0x0000002c05727812 */ /* 0x000fc400078efcff */
[----:B------:R-:W-:Y:S02]  /*2f60*/  PLOP3.LUT P1, PT, PT, PT, UP1, 0x80, 0x8 ;  /* 0x000000000008781c */ /* 0x000fe40003f2f018 */
[----:B------:R-:W-:Y:S01]  /*2f70*/  ISETP.LT.AND P2, PT, R124, UR29, P2 ;  /* 0x0000001d7c007c0c */ /* 0x000fe20009741270 */
[----:B------:R-:W-:Y:S01]  /*2f80*/  @!P3 IMAD.MOV R133, RZ, RZ, -R133 ;  /* 0x000000ffff85b224 */ /* 0x000fe200078e0a85 */
[----:B------:R-:W-:Y:S02]  /*2f90*/  ISETP.LT.AND P1, PT, R114, UR29, P1 ;  /* 0x0000001d72007c0c */ /* 0x000fe40008f21270 */
[----:B------:R-:W-:Y:S02]  /*2fa0*/  IADD3 R132, P3, PT, R135, R154, RZ ;  /* 0x0000009a87847210 */ /* 0x000fe40007f7e0ff */
[----:B------:R-:W-:Y:S02]  /*2fb0*/  SEL R137, R168, R133, !P5 ;  /* 0x00000085a8897207 */ /* 0x000fe40006800000 */
[----:B------:R-:W-:-:S02]  /*2fc0*/  PRMT R247, RZ, 0x7610, R247 ;  /* 0x00007610fff77816 */ /* 0x000fc400000000f7 */
[----:B------:R-:W-:Y:S01]  /*2fd0*/  LEA.HI.X.SX32 R133, R135, R155, 0x1, P3 ;  /* 0x0000009b87857211 */ /* 0x000fe200018f0eff */
[----:B------:R-:W-:Y:S01]  /*2fe0*/  IMAD R135, R7, R126, RZ ;  /* 0x0000007e07877224 */ /* 0x000fe200078e02ff */
[----:B------:R-:W-:Y:S01]  /*2ff0*/  PRMT R243, RZ, 0x7610, R243 ;  /* 0x00007610fff37816 */ /* 0x000fe200000000f3 */
[----:B------:R-:W-:Y:S01]  /*3000*/  @!P6 IMAD.MOV R115, RZ, RZ, -R115 ;  /* 0x000000ffff73e224 */ /* 0x000fe200078e0a73 */
[----:B------:R-:W-:Y:S01]  /*3010*/  ISETP.GE.AND P3, PT, R43, RZ, PT ;  /* 0x000000ff2b00720c */ /* 0x000fe20003f66270 */
[----:B------:R-:W3:Y:S01]  /*3020*/  @P2 LDG.E.U8 R247, desc[UR26][R132.64] ;  /* 0x0000001a84f72981 */ /* 0x000ee2000c1e1100 */
[----:B------:R-:W-:Y:S02]  /*3030*/  IADD3 R134, P2, PT, R135, R154, RZ ;  /* 0x0000009a87867210 */ /* 0x000fe40007f5e0ff */
[----:B------:R-:W-:Y:S01]  /*3040*/  SEL R131, R168, R115, !P5 ;  /* 0x00000073a8837207 */ /* 0x000fe20006800000 */
[----:B------:R-:W3:Y:S01]  /*3050*/  @P1 LDG.E.U8 R243, desc[UR26][R122.64] ;  /* 0x0000001a7af31981 */ /* 0x000ee2000c1e1100 */
[----:B------:R-:W-:-:S02]  /*3060*/  LOP3.LUT R115, R5, 0x34, RZ, 0xfc, !PT ;  /* 0x0000003405737812 */ /* 0x000fc400078efcff */
[----:B------:R-:W-:Y:S02]  /*3070*/  PLOP3.LUT P1, PT, PT, PT, UP1, 0x80, 0x8 ;  /* 0x000000000008781c */ /* 0x000fe40003f2f018 */
[----:B------:R-:W-:Y:S02]  /*3080*/  LEA.HI.X.SX32 R135, R135, R155, 0x1, P2 ;  /* 0x0000009b87877211 */ /* 0x000fe400010f0eff */
[----:B------:R-:W-:Y:S01]  /*3090*/  PLOP3.LUT P2, PT, PT, PT, UP1, 0x80, 0x8 ;  /* 0x000000000008781c */ /* 0x000fe20003f4f018 */
[----:B------:R-:W-:Y:S01]  /*30a0*/  IMAD.MOV.U32 R139, RZ, RZ, R138 ;  /* 0x000000ffff8b7224 */ /* 0x000fe200078e008a */
[----:B------:R-:W-:Y:S01]  /*30b0*/  ISETP.LT.AND P1, PT, R115, UR29, P1 ;  /* 0x0000001d73007c0c */ /* 0x000fe20008f21270 */
[C---:B------:R-:W-:Y:S01]  /*30c0*/  IMAD R140, R9.reuse, R126, RZ ;  /* 0x0000007e098c7224 */ /* 0x040fe200078e02ff */
[----:B------:R-:W-:Y:S01]  /*30d0*/  ISETP.LT.AND P2, PT, R9, UR29, P2 ;  /* 0x0000001d09007c0c */ /* 0x000fe20009741270 */
[----:B------:R-:W-:Y:S01]  /*30e0*/  @!P3 IMAD.MOV R139, RZ, RZ, -R139 ;  /* 0x000000ffff8bb224 */ /* 0x000fe200078e0a8b */
[----:B------:R-:W-:-:S02]  /*30f0*/  SEL R119, R168, R119, !P5 ;  /* 0x00000077a8777207 */ /* 0x000fc40006800000 */
[----:B------:R-:W-:Y:S02]  /*3100*/  IADD3 R138, P3, PT, R140, R154, RZ ;  /* 0x0000009a8c8a7210 */ /* 0x000fe40007f7e0ff */
[----:B------:R-:W-:Y:S01]  /*3110*/  PRMT R245, RZ, 0x7610, R245 ;  /* 0x00007610fff57816 */ /* 0x000fe200000000f5 */
[----:B------:R-:W-:Y:S01]  /*3120*/  IMAD R119, R119, UR8, RZ ;  /* 0x0000000877777c24 */ /* 0x000fe2000f8e02ff */
[----:B------:R-:W-:Y:S02]  /*3130*/  PRMT R244, RZ, 0x7610, R244 ;  /* 0x00007610fff47816 */ /* 0x000fe400000000f4 */
[----:B------:R-:W-:Y:S01]  /*3140*/  SEL R144, R168, R139, !P5 ;  /* 0x0000008ba8907207 */ /* 0x000fe20006800000 */
[----:B------:R-:W-:Y:S01]  /*3150*/  IMAD R143, R11, R126, RZ ;  /* 0x0000007e0b8f7224 */ /* 0x000fe200078e02ff */
[----:B------:R-:W-:Y:S01]  /*3160*/  LEA.HI.X.SX32 R139, R140, R155, 0x1, P3 ;  /* 0x0000009b8c8b7211 */ /* 0x000fe200018f0eff */
[----:B------:R-:W4:Y:S01]  /*3170*/  @P1 LDG.E.U8 R245, desc[UR26][R128.64] ;  /* 0x0000001a80f51981 */ /* 0x000f22000c1e1100 */
[----:B------:R-:W-:Y:S01]  /*3180*/  PLOP3.LUT P1, PT, PT, PT, UP1, 0x80, 0x8 ;  /* 0x000000000008781c */ /* 0x000fe20003f2f018 */
[----:B------:R-:W-:Y:S01]  /*3190*/  IMAD R131, R131, UR8, RZ ;  /* 0x0000000883837c24 */ /* 0x000fe2000f8e02ff */
[----:B------:R-:W-:Y:S01]  /*31a0*/  IADD3 R118, P6, PT, R119, R198, RZ ;  /* 0x000000c677767210 */ /* 0x000fe20007fde0ff */
[----:B------:R-:W4:Y:S01]  /*31b0*/  @P2 LDG.E.U8 R244, desc[UR26][R138.64] ;  /* 0x0000001a8af42981 */ /* 0x000f22000c1e1100 */
[----:B------:R-:W-:-:S02]  /*31c0*/  ISETP.GE.AND P3, PT, R47, RZ, PT ;  /* 0x000000ff2f00720c */ /* 0x000fc40003f66270 */
[----:B------:R-:W-:Y:S02]  /*31d0*/  IADD3 R142, P2, PT, R143, R154, RZ ;  /* 0x0000009a8f8e7210 */ /* 0x000fe40007f5e0ff */
[----:B------:R-:W-:Y:S01]  /*31e0*/  ISETP.LT.AND P1, PT, R7, UR29, P1 ;  /* 0x0000001d07007c0c */ /* 0x000fe20008f21270 */
[----:B------:R-:W-:Y:S01]  /*31f0*/  IMAD R137, R137, UR8, RZ ;  /* 0x0000000889897c24 */ /* 0x000fe2000f8e02ff */
[----:B------:R-:W-:Y:S02]  /*3200*/  LEA.HI.X.SX32 R119, R119, R199, 0x1, P6 ;  /* 0x000000c777777211 */ /* 0x000fe400030f0eff */
[-C--:B------:R-:W-:Y:S02]  /*3210*/  IADD3 R130, P6, PT, R131, R198.reuse, RZ ;  /* 0x000000c683827210 */ /* 0x080fe40007fde0ff */
[----:B------:R-:W-:Y:S02]  /*3220*/  LEA.HI.X.SX32 R143, R143, R155, 0x1, P2 ;  /* 0x0000009b8f8f7211 */ /* 0x000fe400010f0eff */
[----:B------:R-:W-:Y:S01]  /*3230*/  ISETP.GE.AND P2, PT, R36, RZ, PT ;  /* 0x000000ff2400720c */ /* 0x000fe20003f46270 */
[----:B------:R-:W-:Y:S01]  /*3240*/  IMAD R144, R144, UR8, RZ ;  /* 0x0000000890907c24 */ /* 0x000fe2000f8e02ff */
[----:B------:R-:W-:Y:S01]  /*3250*/  LEA.HI.X.SX32 R131, R131, R199, 0x1, P6 ;  /* 0x000000c783837211 */ /* 0x000fe200030f0eff */
[----:B------:R-:W-:Y:S01]  /*3260*/  IMAD.MOV.U32 R149, RZ, RZ, R141 ;  /* 0x000000ffff957224 */ /* 0x000fe200078e008d */
[----:B------:R-:W-:-:S02]  /*3270*/  IADD3 R136, P6, PT, R137, R198, RZ ;  /* 0x000000c689887210 */ /* 0x000fc40007fde0ff */
[----:B------:R-:W-:Y:S01]  /*3280*/  PRMT R202, RZ, 0x7610, R202 ;  /* 0x00007610ffca7816 */ /* 0x000fe200000000ca */
[----:B------:R-:W-:Y:S01]  /*3290*/  @!P3 IMAD.MOV R149, RZ, RZ, -R149 ;  /* 0x000000ffff95b224 */ /* 0x000fe200078e0a95 */
[-C--:B------:R-:W-:Y:S02]  /*32a0*/  LEA.HI.X.SX32 R137, R137, R199.reuse, 0x1, P6 ;  /* 0x000000c789897211 */ /* 0x080fe400030f0eff */
[C---:B------:R-:W-:Y:S02]  /*32b0*/  IADD3 R140, P6, PT, R144.reuse, R198, RZ ;  /* 0x000000c6908c7210 */ /* 0x040fe40007fde0ff */
[----:B------:R-:W-:Y:S01]  /*32c0*/  ISETP.GE.AND P3, PT, R37, RZ, PT ;  /* 0x000000ff2500720c */ /* 0x000fe20003f66270 */
[----:B------:R-:W4:Y:S01]  /*32d0*/  @P1 LDG.E.U8 R202, desc[UR26][R134.64] ;  /* 0x0000001a86ca1981 */ /* 0x000f22000c1e1100 */
[----:B------:R-:W-:Y:S01]  /*32e0*/  PLOP3.LUT P1, PT, PT, PT, UP1, 0x80, 0x8 ;  /* 0x000000000008781c */ /* 0x000fe20003f2f018 */
[----:B------:R-:W-:Y:S01]  /*32f0*/  @!P2 IMAD.MOV R173, RZ, RZ, -R173 ;  /* 0x000000ffffada224 */ /* 0x000fe200078e0aad */
[----:B------:R-:W-:-:S02]  /*3300*/  LEA.HI.X.SX32 R141, R144, R199, 0x1, P6 ;  /* 0x000000c7908d7211 */ /* 0x000fc400030f0eff */
[----:B------:R-:W-:Y:S02]  /*3310*/  SEL R149, R168, R149, !P5 ;  /* 0x00000095a8957207 */ /* 0x000fe40006800000 */
[-C--:B------:R-:W-:Y:S02]  /*3320*/  IADD3 R144, P2, PT, R145, R154.reuse, RZ ;  /* 0x0000009a91907210 */ /* 0x080fe40007f5e0ff */
[----:B------:R-:W-:Y:S01]  /*3330*/  ISETP.LT.AND P1, PT, R11, UR29, P1 ;  /* 0x0000001d0b007c0c */ /* 0x000fe20008f21270 */
[----:B------:R-:W-:Y:S01]  /*3340*/  IMAD R149, R149, UR8, RZ ;  /* 0x0000000895957c24 */ /* 0x000fe2000f8e02ff */
[----:B------:R-:W-:Y:S02]  /*3350*/  LEA.HI.X.SX32 R145, R145, R155, 0x1, P2 ;  /* 0x0000009b91917211 */ /* 0x000fe400010f0eff */
[----:B------:R-:W-:Y:S01]  /*3360*/  IADD3 R150, P2, PT, R151, R154, RZ ;  /* 0x0000009a97967210 */ /* 0x000fe20007f5e0ff */
[----:B------:R-:W-:Y:S01]  /*3370*/  @!P3 IMAD.MOV R175, RZ, RZ, -R175 ;  /* 0x000000ffffafb224 */ /* 0x000fe200078e0aaf */
[----:B------:R-:W-:-:S02]  /*3380*/  PRMT R242, RZ, 0x7610, R242 ;  /* 0x00007610fff27816 */ /* 0x000fc400000000f2 */
[----:B------:R-:W-:Y:S02]  /*3390*/  IADD3 R146, P6, PT, R147, R154, RZ ;  /* 0x0000009a93927210 */ /* 0x000fe40007fde0ff */
[----:B------:R-:W-:Y:S02]  /*33a0*/  IADD3 R148, P3, PT, R149, R198, RZ ;  /* 0x000000c695947210 */ /* 0x000fe40007f7e0ff */
[-C--:B------:R-:W-:Y:S01]  /*33b0*/  LEA.HI.X.SX32 R151, R151, R155.reuse, 0x1, P2 ;  /* 0x0000009b97977211 */ /* 0x080fe200010f0eff */
[----:B------:R-:W-:Y:S01]  /*33c0*/  IMAD R157, R13, R126, RZ ;  /* 0x0000007e0d9d7224 */ /* 0x000fe200078e02ff */
[----:B------:R-:W-:Y:S01]  /*33d0*/  ISETP.GE.AND P2, PT, R51, RZ, PT ;  /* 0x000000ff3300720c */ /* 0x000fe20003f46270 */
[----:B------:R-:W4:Y:S01]  /*33e0*/  @P1 LDG.E.U8 R242, desc[UR26][R142.64] ;  /* 0x0000001a8ef21981 */ /* 0x000f22000c1e1100 */
[----:B------:R-:W-:Y:S02]  /*33f0*/  LEA.HI.X.SX32 R147, R147, R155, 0x1, P6 ;  /* 0x0000009b93937211 */ /* 0x000fe400030f0eff */
[----:B------:R-:W-:-:S02]  /*3400*/  IADD3 R152, P6, PT, R153, R154, RZ ;  /* 0x0000009a99987210 */ /* 0x000fc40007fde0ff */
[----:B------:R-:W-:Y:S02]  /*3410*/  LEA.HI.X.SX32 R149, R149, R199, 0x1, P3 ;  /* 0x000000c795957211 */ /* 0x000fe400018f0eff */
[----:B------:R-:W-:Y:S02]  /*3420*/  ISETP.GE.AND P3, PT, R55, RZ, PT ;  /* 0x000000ff3700720c */ /* 0x000fe40003f66270 */
[----:B------:R-:W-:Y:S02]  /*3430*/  ISETP.GE.AND P1, PT, R40, RZ, PT ;  /* 0x000000ff2800720c */ /* 0x000fe40003f26270 */
[----:B------:R-:W-:Y:S02]  /*3440*/  LEA.HI.X.SX32 R153, R153, R155, 0x1, P6 ;  /* 0x0000009b99997211 */ /* 0x000fe400030f0eff */
[----:B------:R-:W-:Y:S01]  /*3450*/  IADD3 R154, P6, PT, R157, R154, RZ ;  /* 0x0000009a9d9a7210 */ /* 0x000fe20007fde0ff */
[----:B------:R-:W-:-:S03]  /*3460*/  @!P2 IMAD.MOV R156, RZ, RZ, -R156 ;  /* 0x000000ffff9ca224 */ /* 0x000fc600078e0a9c */
[----:B------:R-:W-:Y:S01]  /*3470*/  LEA.HI.X.SX32 R155, R157, R155, 0x1, P6 ;  /* 0x0000009b9d9b7211 */ /* 0x000fe200030f0eff */
[----:B------:R-:W-:Y:S01]  /*3480*/  IMAD.MOV.U32 R157, RZ, RZ, R125 ;  /* 0x000000ffff9d7224 */ /* 0x000fe200078e007d */
[----:B------:R-:W-:-:S03]  /*3490*/  SEL R156, R168, R156, !P5 ;  /* 0x0000009ca89c7207 */ /* 0x000fc60006800000 */
[----:B------:R-:W-:Y:S02]  /*34a0*/  @!P3 IMAD.MOV R157, RZ, RZ, -R157 ;  /* 0x000000ffff9db224 */ /* 0x000fe400078e0a9d */
[----:B------:R-:W-:Y:S01]  /*34b0*/  @!P1 IMAD.MOV R177, RZ, RZ, -R177 ;  /* 0x000000ffffb19224 */ /* 0x000fe200078e0ab1 */
[----:B------:R-:W-:Y:S02]  /*34c0*/  ISETP.GE.AND P1, PT, R41, RZ, PT ;  /* 0x000000ff2900720c */ /* 0x000fe40003f26270 */
[----:B------:R-:W-:Y:S01]  /*34d0*/  SEL R159, R168, R157, !P5 ;  /* 0x0000009da89f7207 */ /* 0x000fe20006800000 */
[----:B------:R-:W-:Y:S01]  /*34e0*/  IMAD R157, R156, UR8, RZ ;  /* 0x000000089c9d7c24 */ /* 0x000fe2000f8e02ff */
[----:B------:R-:W-:-:S04]  /*34f0*/  ISETP.GE.AND P2, PT, R45, RZ, PT ;  /* 0x000000ff2d00720c */ /* 0x000fc80003f46270 */
[C---:B------:R-:W-:Y:S02]  /*3500*/  IADD3 R156, P3, PT, R157.reuse, R198, RZ ;  /* 0x000000c69d9c7210 */ /* 0x040fe40007f7e0ff */
[----:B------:R-:W-:Y:S02]  /*3510*/  ISETP.GE.AND P6, PT, R44, RZ, PT ;  /* 0x000000ff2c00720c */ /* 0x000fe40003fc6270 */
[----:B------:R-:W-:Y:S01]  /*3520*/  LEA.HI.X.SX32 R157, R157, R199, 0x1, P3 ;  /* 0x000000c79d9d7211 */ /* 0x000fe200018f0eff */
[----:B------:R-:W-:Y:S01]  /*3530*/  @!P1 IMAD.MOV R179, RZ, RZ, -R179 ;  /* 0x000000ffffb39224 */ /* 0x000fe200078e0ab3 */
[----:B------:R-:W-:Y:S02]  /*3540*/  PLOP3.LUT P1, PT, PT, PT, UP1, 0x80, 0x8 ;  /* 0x000000000008781c */ /* 0x000fe40003f2f018 */
[----:B------:R-:W-:Y:S02]  /*3550*/  ISETP.GE.AND P3, PT, R59, RZ, PT ;  /* 0x000000ff3b00720c */ /* 0x000fe40003f66270 */
[----:B------:R-:W-:Y:S01]  /*3560*/  ISETP.LT.AND P1, PT, R13, UR29, P1 ;  /* 0x0000001d0d007c0c */ /* 0x000fe20008f21270 */
[----:B------:R-:W-:Y:S01]  /*3570*/  IMAD R159, R159, UR8, RZ ;  /* 0x000000089f9f7c24 */ /* 0x000fe2000f8e02ff */
[----:B------:R-:W-:Y:S01]  /*3580*/  PRMT R240, RZ, 0x7610, R240 ;  /* 0x00007610fff07816 */ /* 0x000fe200000000f0 */
[----:B------:R-:W-:Y:S01]  /*3590*/  @!P2 IMAD.MOV R183, RZ, RZ, -R183 ;  /* 0x000000ffffb7a224 */ /* 0x000fe200078e0ab7 */
[----:B------:R-:W-:Y:S01]  /*35a0*/  LOP3.LUT R125, R5, 0x6, RZ, 0xfc, !PT ;  /* 0x00000006057d7812 */ /* 0x000fe200078efcff */
[----:B------:R-:W-:Y:S01]  /*35b0*/  @!P6 IMAD.MOV R181, RZ, RZ, -R181 ;  /* 0x000000ffffb5e224 */ /* 0x000fe200078e0ab5 */
[----:B------:R-:W-:-:S02]  /*35c0*/  PLOP3.LUT P2, PT, PT, PT, UP1, 0x80, 0x8 ;  /* 0x000000000008781c */ /* 0x000fc40003f4f018 */
[----:B------:R-:W-:-:S03]  /*35d0*/  IADD3 R158, P6, PT, R159, R198, RZ ;  /* 0x000000c69f9e7210 */ /* 0x000fc60007fde0ff */
[----:B------:R-:W-:Y:S01]  /*35e0*/  @!P3 IMAD.MOV R174, RZ, RZ, -R174 ;  /* 0x000000ffffaeb224 */ /* 0x000fe200078e0aae */
[----:B------:R-:W-:Y:S01]  /*35f0*/  ISETP.GE.AND P3, PT, R49, RZ, PT ;  /* 0x000000ff3100720c */ /* 0x000fe20003f66270 */
[----:B------:R-:W4:Y:S01]  /*3600*/  @P1 LDG.E.U8 R240, desc[UR26][R154.64] ;  /* 0x0000001a9af01981 */ /* 0x000f22000c1e1100 */
[----:B------:R-:W-:Y:S02]  /*3610*/  ISETP.LT.AND P2, PT, R125, UR29, P2 ;  /* 0x0000001d7d007c0c */ /* 0x000fe40009741270 */
[----:B------:R-:W-:Y:S02]  /*3620*/  LEA.HI.X.SX32 R159, R159, R199, 0x1, P6 ;  /* 0x000000c79f9f7211 */ /* 0x000fe400030f0eff */
[----:B------:R-:W-:Y:S02]  /*3630*/  ISETP.GE.AND P1, PT, R52, RZ, PT ;  /* 0x000000ff3400720c */ /* 0x000fe40003f26270 */
[----:B------:R-:W-:Y:S01]  /*3640*/  ISETP.GE.AND P6, PT, R48, RZ, PT ;  /* 0x000000ff3000720c */ /* 0x000fe20003fc6270 */
[----:B------:R-:W-:Y:S01]  /*3650*/  IMAD.MOV.U32 R185, RZ, RZ, R163 ;  /* 0x000000ffffb97224 */ /* 0x000fe200078e00a3 */
[----:B------:R-:W-:Y:S01]  /*3660*/  SEL R163, R168, R174, !P5 ;  /* 0x000000aea8a37207 */ /* 0x000fe20006800000 */
[----:B------:R-:W-:Y:S01]  /*3670*/  IMAD.MOV.U32 R187, RZ, RZ, R162 ;  /* 0x000000ffffbb7224 */ /* 0x000fe200078e00a2 */
[----:B------:R-:W-:Y:S01]  /*3680*/  PRMT R238, RZ, 0x7610, R238 ;  /* 0x00007610ffee7816 */ /* 0x000fe200000000ee */
[----:B------:R-:W-:Y:S01]  /*3690*/  IMAD.MOV.U32 R189, RZ, RZ, R160 ;  /* 0x000000ffffbd7224 */ /* 0x000fe200078e00a0 */
[----:B------:R-:W-:Y:S01]  /*36a0*/  LOP3.LUT R160, R5, 0x16, RZ, 0xfc, !PT ;  /* 0x0000001605a07812 */ /* 0x000fe200078efcff */
[----:B------:R-:W-:Y:S01]  /*36b0*/  @!P3 IMAD.MOV R187, RZ, RZ, -R187 ;  /* 0x000000ffffbbb224 */ /* 0x000fe200078e0abb */
[----:B------:R-:W-:Y:S01]  /*36c0*/  PLOP3.LUT P3, PT, PT, PT, UP1, 0x80, 0x8 ;  /* 0x000000000008781c */ /* 0x000fe20003f6f018 */
[----:B------:R-:W-:Y:S01]  /*36d0*/  IMAD R163, R163, UR8, RZ ;  /* 0x00000008a3a37c24 */ /* 0x000fe2000f8e02ff */
[----:B------:R-:W4:Y:S01]  /*36e0*/  @P2 LDG.E.U8 R238, desc[UR26][R144.64] ;  /* 0x0000001a90ee2981 */ /* 0x000f22000c1e1100 */
[----:B------:R-:W-:Y:S01]  /*36f0*/  ISETP.GE.AND P2, PT, R53, RZ, PT ;  /* 0x000000ff3500720c */ /* 0x000fe20003f46270 */
[----:B------:R-:W-:Y:S01]  /*3700*/  @!P1 IMAD.MOV R189, RZ, RZ, -R189 ;  /* 0x000000ffffbd9224 */ /* 0x000fe200078e0abd */
[----:B------:R-:W-:Y:S01]  /*3710*/  ISETP.LT.AND P1, PT, R160, UR29, P3 ;  /* 0x0000001da0007c0c */ /* 0x000fe20009f21270 */
[----:B------:R-:W-:Y:S01]  /*3720*/  @!P6 IMAD.MOV R185, RZ, RZ, -R185 ;  /* 0x000000ffffb9e224 */ /* 0x000fe200078e0ab9 */
[----:B------:R-:W-:-:S02]  /*3730*/  IADD3 R162, P6, PT, R163, R198, RZ ;  /* 0x000000c6a3a27210 */ /* 0x000fc40007fde0ff */
[----:B------:R-:W-:Y:S02]  /*3740*/  ISETP.GE.AND P3, PT, R64, RZ, PT ;  /* 0x000000ff4000720c */ /* 0x000fe40003f66270 */
[----:B------:R-:W-:Y:S02]  /*3750*/  LEA.HI.X.SX32 R163, R163, R199, 0x1, P6 ;  /* 0x000000c7a3a37211 */ /* 0x000fe400030f0eff */
[----:B------:R-:W-:Y:S01]  /*3760*/  ISETP.GE.AND P6, PT, R56, RZ, PT ;  /* 0x000000ff3800720c */ /* 0x000fe20003fc6270 */
[----:B------:R-:W-:Y:S01]  /*3770*/  IMAD.MOV.U32 R191, RZ, RZ, R161 ;  /* 0x000000ffffbf7224 */ /* 0x000fe200078e00a1 */
[----:B------:R-:W-:-:S03]  /*3780*/  LOP3.LUT R161, R5, 0x26, RZ, 0xfc, !PT ;  /* 0x0000002605a17812 */ /* 0x000fc600078efcff */
[----:B------:R-:W-:Y:S01]  /*3790*/  @!P2 IMAD.MOV R191, RZ, RZ, -R191 ;  /* 0x000000ffffbfa224 */ /* 0x000fe200078e0abf */
[----:B------:R-:W-:Y:S01]  /*37a0*/  PLOP3.LUT P2, PT, PT, PT, UP1, 0x80, 0x8 ;  /* 0x000000000008781c */ /* 0x000fe20003f4f018 */
[----:B------:R-:W-:Y:S02]  /*37b0*/  IMAD.MOV.U32 R193, RZ, RZ, R164 ;  /* 0x000000ffffc17224 */ /* 0x000fe400078e00a4 */
[----:B------:R-:W-:Y:S01]  /*37c0*/  @!P3 IMAD.MOV R172, RZ, RZ, -R172 ;  /* 0x000000ffffacb224 */ /* 0x000fe200078e0aac */
[----:B------:R-:W-:Y:S02]  /*37d0*/  ISETP.GE.AND P3, PT, R57, RZ, PT ;  /* 0x000000ff3900720c */ /* 0x000fe40003f66270 */
[----:B------:R-:W-:Y:S01]  /*37e0*/  ISETP.LT.AND P2, PT, R161, UR29, P2 ;  /* 0x0000001da1007c0c */ /* 0x000fe20009741270 */
[----:B------:R-:W-:Y:S01]  /*37f0*/  @!P6 IMAD.MOV R193, RZ, RZ, -R193 ;  /* 0x000000ffffc1e224 */ /* 0x000fe200078e0ac1 */
[----:B------:R-:W-:Y:S02]  /*3800*/  SEL R172, R168, R172, !P5 ;  /* 0x000000aca8ac7207 */ /* 0x000fe40006800000 */
[----:B------:R-:W-:Y:S01]  /*3810*/  ISETP.GE.AND P6, PT, R61, RZ, PT ;  /* 0x000000ff3d00720c */ /* 0x000fe20003fc6270 */
[----:B------:R-:W-:Y:S01]  /*3820*/  IMAD.MOV.U32 R195, RZ, RZ, R167 ;  /* 0x000000ffffc37224 */ /* 0x000fe200078e00a7 */
[----:B------:R-:W-:Y:S01]  /*3830*/  PRMT R234, RZ, 0x7610, R234 ;  /* 0x00007610ffea7816 */ /* 0x000fe200000000ea */
[----:B------:R-:W-:-:S02]  /*3840*/  IMAD R167, R172, UR8, RZ ;  /* 0x00000008aca77c24 */ /* 0x000fc4000f8e02ff */
[----:B------:R-:W-:Y:S02]  /*3850*/  IMAD.MOV.U32 R197, RZ, RZ, R166 ;  /* 0x000000ffffc57224 */ /* 0x000fe400078e00a6 */
[----:B------:R-:W-:Y:S01]  /*3860*/  @!P3 IMAD.MOV R195, RZ, RZ, -R195 ;  /* 0x000000ffffc3b224 */ /* 0x000fe200078e0ac3 */
[C---:B------:R-:W-:Y:S01]  /*3870*/  IADD3 R166, P3, PT, R167.reuse, R198, RZ ;  /* 0x000000c6a7a67210 */ /* 0x040fe20007f7e0ff */
[----:B------:R-:W4:Y:S01]  /*3880*/  @P2 LDG.E.U8 R234, desc[UR26][R150.64] ;  /* 0x0000001a96ea2981 */ /* 0x000f22000c1e1100 */
[----:B------:R-:W-:Y:S02]  /*3890*/  ISETP.GE.AND P2, PT, R62, RZ, PT ;  /* 0x000000ff3e00720c */ /* 0x000fe40003f46270 */
[----:B------:R-:W-:Y:S01]  /*38a0*/  PRMT R236, RZ, 0x7610, R236 ;  /* 0x00007610ffec7816 */ /* 0x000fe200000000ec */
[----:B------:R-:W-:Y:S01]  /*38b0*/  @!P6 IMAD.MOV R197, RZ, RZ, -R197 ;  /* 0x000000ffffc5e224 */ /* 0x000fe200078e0ac5 */
[----:B------:R-:W-:Y:S02]  /*38c0*/  LEA.HI.X.SX32 R167, R167, R199, 0x1, P3 ;  /* 0x000000c7a7a77211 */ /* 0x000fe400018f0eff */
[----:B------:R-:W-:-:S02]  /*38d0*/  ISETP.GE.AND P3, PT, R65, RZ, PT ;  /* 0x000000ff4100720c */ /* 0x000fc40003f66270 */
[----:B------:R-:W-:Y:S01]  /*38e0*/  ISETP.GE.AND P6, PT, R66, RZ, PT ;  /* 0x000000ff4200720c */ /* 0x000fe20003fc6270 */
[----:B------:R-:W4:Y:S01]  /*38f0*/  @P1 LDG.E.U8 R236, desc[UR26][R146.64] ;  /* 0x0000001a92ec1981 */ /* 0x000f22000c1e1100 */
[----:B------:R-:W-:Y:S02]  /*3900*/  LOP3.LUT R164, R5, 0x36, RZ, 0xfc, !PT ;  /* 0x0000003605a47812 */ /* 0x000fe400078efcff */
[----:B------:R-:W-:Y:S01]  /*3910*/  PLOP3.LUT P1, PT, PT, PT, UP1, 0x80, 0x8 ;  /* 0x000000000008781c */ /* 0x000fe20003f2f018 */
[----:B------:R-:W-:Y:S01]  /*3920*/  @!P2 IMAD.MOV R169, RZ, RZ, -R169 ;  /* 0x000000ffffa9a224 */ /* 0x000fe200078e0aa9 */
[----:B------:R-:W-:Y:S02]  /*3930*/  SEL R173, R168, R173, !P5 ;  /* 0x000000ada8ad7207 */ /* 0x000fe40006800000 */
[----:B------:R-:W-:Y:S02]  /*3940*/  ISETP.LT.AND P1, PT, R164, UR29, P1 ;  /* 0x0000001da4007c0c */ /* 0x000fe40008f21270 */
[C---:B------:R-:W-:Y:S01]  /*3950*/  SEL R177, R168.reuse, R177, !P5 ;  /* 0x000000b1a8b17207 */ /* 0x040fe20006800000 */
[----:B------:R-:W-:Y:S01]  /*3960*/  @!P3 IMAD.MOV R170, RZ, RZ, -R170 ;  /* 0x000000ffffaab224 */ /* 0x000fe200078e0aaa */
[C---:B------:R-:W-:Y:S01]  /*3970*/  SEL R181, R168.reuse, R181, !P5 ;  /* 0x000000b5a8b57207 */ /* 0x040fe20006800000 */
[----:B------:R-:W-:Y:S01]  /*3980*/  @!P6 IMAD.MOV R171, RZ, RZ, -R171 ;  /* 0x000000ffffabe224 */ /* 0x000fe200078e0aab */
[----:B------:R-:W-:-:S02]  /*3990*/  SEL R175, R168, R175, !P5 ;  /* 0x000000afa8af7207 */ /* 0x000fc40006800000 */
[C---:B------:R-:W-:Y:S02]  /*39a0*/  SEL R185, R168.reuse, R185, !P5 ;  /* 0x000000b9a8b97207 */ /* 0x040fe40006800000 */
[C---:B------:R-:W-:Y:S02]  /*39b0*/  SEL R189, R168.reuse, R189, !P5 ;  /* 0x000000bda8bd7207 */ /* 0x040fe40006800000 */
[C---:B------:R-:W-:Y:S01]  /*39c0*/  SEL R174, R168.reuse, R169, !P5 ;  /* 0x000000a9a8ae7207 */ /* 0x040fe20006800000 */
[----:B------:R-:W-:Y:S01]  /*39d0*/  IMAD R169, R173, UR8, RZ ;  /* 0x00000008ada97c24 */ /* 0x000fe2000f8e02ff */
[C---:B------:R-:W-:Y:S01]  /*39e0*/  SEL R193, R168.reuse, R193, !P5 ;  /* 0x000000c1a8c17207 */ /* 0x040fe20006800000 */
[----:B------:R-:W-:Y:S01]  /*39f0*/  IMAD R173, R177, UR8, RZ ;  /* 0x00000008b1ad7c24 */ /* 0x000fe2000f8e02ff */
[----:B------:R-:W-:Y:S01]  /*3a00*/  PRMT R232, RZ, 0x7610, R232 ;  /* 0x00007610ffe87816 */ /* 0x000fe200000000e8 */
[----:B------:R-:W-:Y:S01]  /*3a10*/  IMAD R177, R181, UR8, RZ ;  /* 0x00000008b5b17c24 */ /* 0x000fe2000f8e02ff */
[C---:B------:R-:W-:Y:S01]  /*3a20*/  SEL R197, R168.reuse, R197, !P5 ;  /* 0x000000c5a8c57207 */ /* 0x040fe20006800000 */
[----:B------:R-:W-:Y:S01]  /*3a30*/  IMAD R181, R185, UR8, RZ ;  /* 0x00000008b9b57c24 */ /* 0x000fe2000f8e02ff */
[----:B------:R-:W-:-:S02]  /*3a40*/  SEL R170, R168, R170, !P5 ;  /* 0x000000aaa8aa7207 */ /* 0x000fc40006800000 */
[C---:B------:R-:W-:Y:S01]  /*3a50*/  SEL R211, R168.reuse, R171, !P5 ;  /* 0x000000aba8d37207 */ /* 0x040fe20006800000 */
[----:B------:R-:W-:Y:S01]  /*3a60*/  IMAD R171, R175, UR8, RZ ;  /* 0x00000008afab7c24 */ /* 0x000fe2000f8e02ff */
[C---:B------:R-:W-:Y:S01]  /*3a70*/  SEL R179, R168.reuse, R179, !P5 ;  /* 0x000000b3a8b37207 */ /* 0x040fe20006800000 */
[----:B------:R-:W-:Y:S01]  /*3a80*/  IMAD R185, R189, UR8, RZ ;  /* 0x00000008bdb97c24 */ /* 0x000fe2000f8e02ff */
[C---:B------:R-:W-:Y:S01]  /*3a90*/  SEL R183, R168.reuse, R183, !P5 ;  /* 0x000000b7a8b77207 */ /* 0x040fe20006800000 */
[----:B------:R-:W-:Y:S01]  /*3aa0*/  IMAD R189, R193, UR8, RZ ;  /* 0x00000008c1bd7c24 */ /* 0x000fe2000f8e02ff */
[C---:B------:R-:W-:Y:S01]  /*3ab0*/  SEL R187, R168.reuse, R187, !P5 ;  /* 0x000000bba8bb7207 */ /* 0x040fe20006800000 */
[----:B------:R-:W-:Y:S01]  /*3ac0*/  IMAD R193, R197, UR8, RZ ;  /* 0x00000008c5c17c24 */ /* 0x000fe2000f8e02ff */
[C---:B------:R-:W-:Y:S01]  /*3ad0*/  SEL R191, R168.reuse, R191, !P5 ;  /* 0x000000bfa8bf7207 */ /* 0x040fe20006800000 */
[----:B------:R-:W4:Y:S01]  /*3ae0*/  @P1 LDG.E.U8 R232, desc[UR26][R152.64] ;  /* 0x0000001a98e81981 */ /* 0x000f22000c1e1100 */
[----:B------:R-:W-:Y:S01]  /*3af0*/  SEL R172, R168, R195, !P5 ;  /* 0x000000c3a8ac7207 */ /* 0x000fe20006800000 */
[----:B------:R-:W-:Y:S01]  /*3b00*/  IMAD R197, R170, UR8, RZ ;  /* 0x00000008aac57c24 */ /* 0x000fe2000f8e02ff */
[-C--:B------:R-:W-:Y:S01]  /*3b10*/  IADD3 R168, P1, PT, R169, R198.reuse, RZ ;  /* 0x000000c6a9a87210 */ /* 0x080fe20007f3e0ff */
[----:B------:R-:W-:Y:S01]  /*3b20*/  IMAD R175, R179, UR8, RZ ;  /* 0x00000008b3af7c24 */ /* 0x000fe2000f8e02ff */
[----:B------:R-:W-:Y:S01]  /*3b30*/  IADD3 R170, P2, PT, R171, R198, RZ ;  /* 0x000000c6abaa7210 */ /* 0x000fe20007f5e0ff */
[----:B------:R-:W-:-:S02]  /*3b40*/  IMAD R179, R183, UR8, RZ ;  /* 0x00000008b7b37c24 */ /* 0x000fc4000f8e02ff */
[----:B------:R-:W-:Y:S01]  /*3b50*/  IMAD R183, R187, UR8, RZ ;  /* 0x00000008bbb77c24 */ /* 0x000fe2000f8e02ff */
[-C--:B------:R-:W-:Y:S01]  /*3b60*/  LEA.HI.X.SX32 R169, R169, R199.reuse, 0x1, P1 ;  /* 0x000000c7a9a97211 */ /* 0x080fe200008f0eff */
[----:B------:R-:W-:Y:S01]  /*3b70*/  IMAD R187, R191, UR8, RZ ;  /* 0x00000008bfbb7c24 */ /* 0x000fe2000f8e02ff */
[----:B------:R-:W-:Y:S01]  /*3b80*/  LEA.HI.X.SX32 R171, R171, R199, 0x1, P2 ;  /* 0x000000c7abab7211 */ /* 0x000fe200010f0eff */
[----:B------:R-:W-:Y:S01]  /*3b90*/  IMAD R195, R174, UR8, RZ ;  /* 0x00000008aec37c24 */ /* 0x000fe2000f8e02ff */
[-C--:B------:R-:W-:Y:S01]  /*3ba0*/  IADD3 R174, P2, PT, R175, R198.reuse, RZ ;  /* 0x000000c6afae7210 */ /* 0x080fe20007f5e0ff */
[----:B------:R-:W-:Y:S01]  /*3bb0*/  IMAD R191, R172, UR8, RZ ;  /* 0x00000008acbf7c24 */ /* 0x000fe2000f8e02ff */
[-C--:B------:R-:W-:Y:S02]  /*3bc0*/  IADD3 R172, P1, PT, R173, R198.reuse, RZ ;  /* 0x000000c6adac7210 */ /* 0x080fe40007f3e0ff */
[----:B------:R-:W-:Y:S01]  /*3bd0*/  IADD3 R176, P3, PT, R177, R198, RZ ;  /* 0x000000c6b1b07210 */ /* 0x000fe20007f7e0ff */
[----:B------:R-:W-:-:S04]  /*3be0*/  @!UP2 UIADD3 UR4, UPT, UPT, -UR6, 0x100000, URZ ;  /* 0x001000000604a890 */ /* 0x000fc8000fffe1ff */
[----:B------:R-:W-:Y:S02]  /*3bf0*/  @!UP2 USHF.L.U32 UR5, UR4, 0xb, URZ ;  /* 0x0000000b0405a899 */ /* 0x000fe400080006ff */
[----:B------:R-:W-:Y:S01]  /*3c00*/  @!UP2 USHF.L.U32 UR4, UR4, 0x1, URZ ;  /* 0x000000010404a899 */ /* 0x000fe200080006ff */
[-C--:B------:R-:W-:Y:S02]  /*3c10*/  LEA.HI.X.SX32 R173, R173, R199.reuse, 0x1, P1 ;  /* 0x000000c7adad7211 */ /* 0x080fe400008f0eff */
[-C--:B------:R-:W-:Y:S02]  /*3c20*/  LEA.HI.X.SX32 R175, R175, R199.reuse, 0x1, P2 ;  /* 0x000000c7afaf7211 */ /* 0x080fe400010f0eff */
[----:B------:R-:W-:Y:S02]  /*3c30*/  LEA.HI.X.SX32 R177, R177, R199, 0x1, P3 ;  /* 0x000000c7b1b17211 */ /* 0x000fe400018f0eff */
[-C--:B------:R-:W-:Y:S02]  /*3c40*/  IADD3 R178, P1, PT, R179, R198.reuse, RZ ;  /* 0x000000c6b3b27210 */ /* 0x080fe40007f3e0ff */
[----:B------:R-:W-:-:S02]  /*3c50*/  IADD3 R180, P2, PT, R181, R198, RZ ;  /* 0x000000c6b5b47210 */ /* 0x000fc40007f5e0ff */
[-C--:B------:R-:W-:Y:S01]  /*3c60*/  IADD3 R182, P3, PT, R183, R198.reuse, RZ ;  /* 0x000000c6b7b67210 */ /* 0x080fe20007f7e0ff */
[----:B------:R-:W-:Y:S01]  /*3c70*/  VOTEU.ALL UP1, P4 ;  /* 0x0000000000ff7886 */ /* 0x000fe20002020000 */
[-C--:B------:R-:W-:Y:S02]  /*3c80*/  LEA.HI.X.SX32 R179, R179, R199.reuse, 0x1, P1 ;  /* 0x000000c7b3b37211 */ /* 0x080fe400008f0eff */
[-C--:B------:R-:W-:Y:S02]  /*3c90*/  LEA.HI.X.SX32 R181, R181, R199.reuse, 0x1, P2 ;  /* 0x000000c7b5b57211 */ /* 0x080fe400010f0eff */
[----:B------:R-:W-:Y:S01]  /*3ca0*/  LEA.HI.X.SX32 R183, R183, R199, 0x1, P3 ;  /* 0x000000c7b7b77211 */ /* 0x000fe200018f0eff */
[----:B------:R-:W-:Y:S01]  /*3cb0*/  IMAD R211, R211, UR8, RZ ;  /* 0x00000008d3d37c24 */ /* 0x000fe2000f8e02ff */
[-C--:B------:R-:W-:Y:S01]  /*3cc0*/  IADD3 R184, P1, PT, R185, R198.reuse, RZ ;  /* 0x000000c6b9b87210 */ /* 0x080fe20007f3e0ff */
[----:B------:R0:W1:Y:S01]  /*3cd0*/  @!UP1 SYNCS.EXCH.64 URZ, [UR13+0x4008], UR4 ;  /* 0x004008040dff95b2 */ /* 0x0000620008000100 */
[----:B------:R-:W-:-:S02]  /*3ce0*/  IADD3 R186, P2, PT, R187, R198, RZ ;  /* 0x000000c6bbba7210 */ /* 0x000fc40007f5e0ff */
[-C--:B------:R-:W-:Y:S01]  /*3cf0*/  IADD3 R188, P3, PT, R189, R198.reuse, RZ ;  /* 0x000000c6bdbc7210 */ /* 0x080fe20007f7e0ff */
[----:B--2---:R2:W-:Y:S01]  /*3d00*/  STS.U8 [R6+UR13+0x800], R165 ;  /* 0x000800a506007988 */ /* 0x0045e2000800000d */
[-C--:B------:R-:W-:Y:S02]  /*3d10*/  LEA.HI.X.SX32 R185, R185, R199.reuse, 0x1, P1 ;  /* 0x000000c7b9b97211 */ /* 0x080fe400008f0eff */
[-C--:B------:R-:W-:Y:S02]  /*3d20*/  LEA.HI.X.SX32 R187, R187, R199.reuse, 0x1, P2 ;  /* 0x000000c7bbbb7211 */ /* 0x080fe400010f0eff */
[----:B------:R-:W-:Y:S02]  /*3d30*/  LEA.HI.X.SX32 R189, R189, R199, 0x1, P3 ;  /* 0x000000c7bdbd7211 */ /* 0x000fe400018f0eff */
[-C--:B------:R-:W-:Y:S02]  /*3d40*/  IADD3 R190, P1, PT, R191, R198.reuse, RZ ;  /* 0x000000c6bfbe7210 */ /* 0x080fe40007f3e0ff */
[----:B------:R-:W-:-:S02]  /*3d50*/  IADD3 R192, P2, PT, R193, R198, RZ ;  /* 0x000000c6c1c07210 */ /* 0x000fc40007f5e0ff */
[-C--:B------:R-:W-:Y:S02]  /*3d60*/  IADD3 R194, P3, PT, R195, R198.reuse, RZ ;  /* 0x000000c6c3c27210 */ /* 0x080fe40007f7e0ff */
[-C--:B------:R-:W-:Y:S02]  /*3d70*/  IADD3 R196, P5, PT, R197, R198.reuse, RZ ;  /* 0x000000c6c5c47210 */ /* 0x080fe40007fbe0ff */
[----:B------:R-:W-:Y:S02]  /*3d80*/  IADD3 R198, P6, PT, R211, R198, RZ ;  /* 0x000000c6d3c67210 */ /* 0x000fe40007fde0ff */
[----:B--2---:R-:W-:Y:S01]  /*3d90*/  LOP3.LUT R165, R6, 0x10, RZ, 0x3c, !PT ;  /* 0x0000001006a57812 */ /* 0x004fe200078e3cff */
[----:B---3--:R2:W-:Y:S01]  /*3da0*/  STS.U8 [R6+UR13], R209 ;  /* 0x000000d106007988 */ /* 0x0085e2000800000d */
[----:B------:R-:W-:Y:S02]  /*3db0*/  PRMT R231, RZ, 0x7610, R231 ;  /* 0x00007610ffe77816 */ /* 0x000fe400000000e7 */
[----:B------:R-:W-:Y:S01]  /*3dc0*/  PRMT R229, RZ, 0x7610, R229 ;  /* 0x00007610ffe57816 */ /* 0x000fe200000000e5 */
[----:B-----5:R3:W-:Y:S01]  /*3dd0*/  STS.U8 [R6+UR13+0x200], R207 ;  /* 0x000200cf06007988 */ /* 0x0207e2000800000d */
[----:B------:R-:W-:-:S02]  /*3de0*/  PRMT R227, RZ, 0x7610, R227 ;  /* 0x00007610ffe37816 */ /* 0x000fc400000000e3 */
[----:B------:R-:W-:Y:S01]  /*3df0*/  PRMT R225, RZ, 0x7610, R225 ;  /* 0x00007610ffe17816 */ /* 0x000fe200000000e1 */
[----:B------:R5:W-:Y:S01]  /*3e00*/  STS.U8 [R6+UR13+0x400], R205 ;  /* 0x000400cd06007988 */ /* 0x000be2000800000d */
[----:B------:R-:W-:Y:S02]  /*3e10*/  PRMT R223, RZ, 0x7610, R223 ;  /* 0x00007610ffdf7816 */ /* 0x000fe400000000df */
[----:B------:R-:W-:Y:S01]  /*3e20*/  PRMT R221, RZ, 0x7610, R221 ;  /* 0x00007610ffdd7816 */ /* 0x000fe200000000dd */
[----:B----4-:R4:W-:Y:S01]  /*3e30*/  STS.U8 [R6+UR13+0x600], R203 ;  /* 0x000600cb06007988 */ /* 0x0109e2000800000d */
[----:B------:R-:W-:Y:S02]  /*3e40*/  PRMT R219, RZ, 0x7610, R219 ;  /* 0x00007610ffdb7816 */ /* 0x000fe400000000db */
[-C--:B------:R-:W-:Y:S01]  /*3e50*/  LEA.HI.X.SX32 R191, R191, R199.reuse, 0x1, P1 ;  /* 0x000000c7bfbf7211 */ /* 0x080fe200008f0eff */
[----:B------:R0:W-:Y:S01]  /*3e60*/  STS.U8 [R6+UR13+0xa00], R210 ;  /* 0x000a00d206007988 */ /* 0x0001e2000800000d */
[----:B------:R-:W-:-:S02]  /*3e70*/  LEA.HI.X.SX32 R193, R193, R199, 0x1, P2 ;  /* 0x000000c7c1c17211 */ /* 0x000fc400010f0eff */
[-C--:B------:R-:W-:Y:S01]  /*3e80*/  LEA.HI.X.SX32 R195, R195, R199.reuse, 0x1, P3 ;  /* 0x000000c7c3c37211 */ /* 0x080fe200018f0eff */
[----:B------:R-:W-:Y:S01]  /*3e90*/  STS.U8 [R6+UR13+0xc00], R251 ;  /* 0x000c00fb06007988 */ /* 0x000fe2000800000d */
[----:B------:R-:W-:Y:S02]  /*3ea0*/  LEA.HI.X.SX32 R197, R197, R199, 0x1, P5 ;  /* 0x000000c7c5c57211 */ /* 0x000fe400028f0eff */
[----:B------:R-:W-:Y:S01]  /*3eb0*/  PRMT R230, RZ, 0x7610, R230 ;  /* 0x00007610ffe67816 */ /* 0x000fe200000000e6 */
[----:B------:R-:W-:Y:S01]  /*3ec0*/  STS.U8 [R6+UR13+0xe00], R249 ;  /* 0x000e00f906007988 */ /* 0x000fe2000800000d */
[----:B------:R-:W-:Y:S02]  /*3ed0*/  PRMT R228, RZ, 0x7610, R228 ;  /* 0x00007610ffe47816 */ /* 0x000fe400000000e4 */
[----:B------:R-:W-:Y:S01]  /*3ee0*/  PRMT R226, RZ, 0x7610, R226 ;  /* 0x00007610ffe27816 */ /* 0x000fe200000000e2 */
[----:B------:R0:W-:Y:S01]  /*3ef0*/  STS.U8 [R165+UR13+0x80], R208 ;  /* 0x000080d0a5007988 */ /* 0x0001e2000800000d */
[----:B------:R-:W-:-:S02]  /*3f00*/  PRMT R224, RZ, 0x7610, R224 ;  /* 0x00007610ffe07816 */ /* 0x000fc400000000e0 */
[----:B------:R-:W-:Y:S01]  /*3f10*/  PRMT R222, RZ, 0x7610, R222 ;  /* 0x00007610ffde7816 */ /* 0x000fe200000000de */
[----:B------:R0:W-:Y:S01]  /*3f20*/  STS.U8 [R165+UR13+0x280], R206 ;  /* 0x000280cea5007988 */ /* 0x0001e2000800000d */
[----:B------:R-:W-:Y:S02]  /*3f30*/  PRMT R220, RZ, 0x7610, R220 ;  /* 0x00007610ffdc7816 */ /* 0x000fe400000000dc */
[----:B------:R-:W-:Y:S01]  /*3f40*/  PRMT R218, RZ, 0x7610, R218 ;  /* 0x00007610ffda7816 */ /* 0x000fe200000000da */
[----:B------:R0:W-:Y:S01]  /*3f50*/  STS.U8 [R165+UR13+0x480], R204 ;  /* 0x000480cca5007988 */ /* 0x0001e2000800000d */
[----:B------:R-:W-:Y:S02]  /*3f60*/  PRMT R216, RZ, 0x7610, R216 ;  /* 0x00007610ffd87816 */ /* 0x000fe400000000d8 */
[----:B------:R-:W-:Y:S01]  /*3f70*/  LEA.HI.X.SX32 R199, R211, R199, 0x1, P6 ;  /* 0x000000c7d3c77211 */ /* 0x000fe200030f0eff */
[----:B------:R0:W-:Y:S01]  /*3f80*/  STS.U8 [R165+UR13+0x680], R246 ;  /* 0x000680f6a5007988 */ /* 0x0001e2000800000d */
[----:B------:R-:W-:-:S02]  /*3f90*/  PRMT R217, RZ, 0x7610, R217 ;  /* 0x00007610ffd97816 */ /* 0x000fc400000000d9 */
[----:B------:R-:W-:Y:S01]  /*3fa0*/  PRMT R215, RZ, 0x7610, R215 ;  /* 0x00007610ffd77816 */ /* 0x000fe200000000d7 */
[----:B------:R0:W-:Y:S01]  /*3fb0*/  STS.U8 [R165+UR13+0xa80], R252 ;  /* 0x000a80fca5007988 */ /* 0x0001e2000800000d */
[----:B------:R-:W-:Y:S02]  /*3fc0*/  PRMT R213, RZ, 0x7610, R213 ;  /* 0x00007610ffd57816 */ /* 0x000fe400000000d5 */
[----:B------:R-:W-:Y:S01]  /*3fd0*/  PRMT R211, RZ, 0x7610, R211 ;  /* 0x00007610ffd37816 */ /* 0x000fe200000000d3 */
[----:B------:R-:W4:Y:S01]  /*3fe0*/  @P0 LDG.E.U8 R231, desc[UR26][R68.64] ;  /* 0x0000001a44e70981 */ /* 0x000f22000c1e1100 */
[----:B--2---:R-:W-:Y:S02]  /*3ff0*/  PRMT R209, RZ, 0x7610, R209 ;  /* 0x00007610ffd17816 */ /* 0x004fe400000000d1 */
[----:B---3--:R-:W-:Y:S01]  /*4000*/  PRMT R207, RZ, 0x7610, R207 ;  /* 0x00007610ffcf7816 */ /* 0x008fe200000000cf */
[----:B------:R-:W2:Y:S01]  /*4010*/  @P0 LDG.E.U8 R229, desc[UR26][R76.64] ;  /* 0x0000001a4ce50981 */ /* 0x000ea2000c1e1100 */
[----:B-----5:R-:W-:-:S02]  /*4020*/  PRMT R205, RZ, 0x7610, R205 ;  /* 0x00007610ffcd7816 */ /* 0x020fc400000000cd */
[----:B----4-:R-:W-:Y:S01]  /*4030*/  PRMT R203, RZ, 0x7610, R203 ;  /* 0x00007610ffcb7816 */ /* 0x010fe200000000cb */
[----:B------:R-:W3:Y:S01]  /*4040*/  @P0 LDG.E.U8 R227, desc[UR26][R84.64] ;  /* 0x0000001a54e30981 */ /* 0x000ee2000c1e1100 */
[----:B------:R-:W-:Y:S02]  /*4050*/  PRMT R214, RZ, 0x7610, R214 ;  /* 0x00007610ffd67816 */ /* 0x000fe400000000d6 */
[----:B------:R-:W-:Y:S01]  /*4060*/  PRMT R212, RZ, 0x7610, R212 ;  /* 0x00007610ffd47816 */ /* 0x000fe200000000d4 */
[----:B------:R-:W4:Y:S01]  /*4070*/  @P0 LDG.E.U8 R225, desc[UR26][R92.64] ;  /* 0x0000001a5ce10981 */ /* 0x000f22000c1e1100 */
[----:B0-----:R-:W-:Y:S02]  /*4080*/  PRMT R210, RZ, 0x7610, R210 ;  /* 0x00007610ffd27816 */ /* 0x001fe400000000d2 */
[----:B------:R-:W-:Y:S01]  /*4090*/  PRMT R208, RZ, 0x7610, R208 ;  /* 0x00007610ffd07816 */ /* 0x000fe200000000d0 */
[----:B------:R-:W5:Y:S01]  /*40a0*/  @P0 LDG.E.U8 R223, desc[UR26][R100.64] ;  /* 0x0000001a64df0981 */ /* 0x000f62000c1e1100 */
[----:B------:R-:W-:-:S02]  /*40b0*/  PRMT R206, RZ, 0x7610, R206 ;  /* 0x00007610ffce7816 */ /* 0x000fc400000000ce */
[----:B------:R-:W-:Y:S01]  /*40c0*/  PRMT R204, RZ, 0x7610, R204 ;  /* 0x00007610ffcc7816 */ /* 0x000fe200000000cc */
[----:B------:R-:W5:Y:S01]  /*40d0*/  @P0 LDG.E.U8 R221, desc[UR26][R106.64] ;  /* 0x0000001a6add0981 */ /* 0x000f62000c1e1100 */
[----:B------:R-:W-:Y:S02]  /*40e0*/  PRMT R246, RZ, 0x7610, R246 ;  /* 0x00007610fff67816 */ /* 0x000fe400000000f6 */
[----:B------:R-:W-:Y:S01]  /*40f0*/  PRMT R252, RZ, 0x7610, R252 ;  /* 0x00007610fffc7816 */ /* 0x000fe200000000fc */
[----:B------:R-:W5:Y:S04]  /*4100*/  @P0 LDG.E.U8 R219, desc[UR26][R118.64] ;  /* 0x0000001a76db0981 */ /* 0x000f68000c1e1100 */
        /* <DEDUP_REMOVED lines=24> */
[----:B------:R0:W-:Y:S04]  /*4290*/  STS.U8 [R165+UR13+0x880], R200 ;  /* 0x000880c8a5007988 */ /* 0x0001e8000800000d */
[----:B------:R-:W-:Y:S01]  /*42a0*/  STS.U8 [R165+UR13+0xc80], R250 ;  /* 0x000c80faa5007988 */ /* 0x000fe2000800000d */
[----:B0-----:R-:W-:-:S03]  /*42b0*/  LOP3.LUT R200, R6, 0x20, RZ, 0x3c, !PT ;  /* 0x0000002006c87812 */ /* 0x001fc600078e3cff */
[----:B------:R-:W-:Y:S04]  /*42c0*/  STS.U8 [R165+UR13+0xe80], R248 ;  /* 0x000e80f8a5007988 */ /* 0x000fe8000800000d */
[----:B------:R0:W-:Y:S04]  /*42d0*/  STS.U8 [R200+UR13+0x100], R201 ;  /* 0x000100c9c8007988 */ /* 0x0001e8000800000d */
[----:B------:R1:W-:Y:S01]  /*42e0*/  STS.U8 [R200+UR13+0x300], R235 ;  /* 0x000300ebc8007988 */ /* 0x0003e2000800000d */
[----:B0-----:R-:W-:-:S03]  /*42f0*/  LOP3.LUT R201, R6, 0x30, RZ, 0x3c, !PT ;  /* 0x0000003006c97812 */ /* 0x001fc600078e3cff */
[----:B------:R0:W-:Y:S04]  /*4300*/  STS.U8 [R200+UR13+0x500], R237 ;  /* 0x000500edc8007988 */ /* 0x0001e8000800000d */
        /* <DEDUP_REMOVED lines=13> */
[----:B------:R0:W-:Y:S01]  /*43e0*/  STS.U8 [R6+UR13+0x1000], R233 ;  /* 0x001000e906007988 */ /* 0x0001e2000800000d */
[----:B------:R-:W-:-:S04]  /*43f0*/  UISETP.NE.U32.AND UP1, UPT, UR7, URZ, UPT ;  /* 0x000000ff0700728c */ /* 0x000fc8000bf25070 */
[----:B------:R-:W-:Y:S02]  /*4400*/  UISETP.LT.OR UP2, UPT, UR31, 0x40, UP1 ;  /* 0x000000401f00788c */ /* 0x000fe40008f41670 */
[----:B------:R-:W-:Y:S01]  /*4410*/  UISETP.GE.AND UP3, UPT, UR31, 0x80, UPT ;  /* 0x000000801f00788c */ /* 0x000fe2000bf66270 */
[----:B------:R0:W-:Y:S04]  /*4420*/  STS.U8 [R6+UR13+0x1200], R231 ;  /* 0x001200e706007988 */ /* 0x0001e8000800000d */
[----:B--2---:R0:W-:Y:S04]  /*4430*/  STS.U8 [R6+UR13+0x1400], R229 ;  /* 0x001400e506007988 */ /* 0x0041e8000800000d */
[----:B---3--:R0:W-:Y:S04]  /*4440*/  STS.U8 [R6+UR13+0x1600], R227 ;  /* 0x001600e306007988 */ /* 0x0081e8000800000d */
[----:B----4-:R0:W-:Y:S04]  /*4450*/  STS.U8 [R6+UR13+0x1800], R225 ;  /* 0x001800e106007988 */ /* 0x0101e8000800000d */
[----:B-----5:R0:W-:Y:S04]  /*4460*/  STS.U8 [R6+UR13+0x1a00], R223 ;  /* 0x001a00df06007988 */ /* 0x0201e8000800000d */
        /* <DEDUP_REMOVED lines=26> */
[----:B-1----:R1:W-:Y:S06]  /*4610*/  MEMBAR.ALL.CTA ;  /* 0x0000000000007992 */ /* 0x0023ec0000008000 */
[----:B-1----:R-:W1:Y:S02]  /*4620*/  FENCE.VIEW.ASYNC.S ;  /* 0x00000000000073c6 */ /* 0x002e640000000000 */
[----:B-1----:R-:W-:Y:S06]  /*4630*/  BAR.SYNC.DEFER_BLOCKING 0x0 ;  /* 0x0000000000007b1d */ /* 0x002fec0000010000 */
[----:B------:R-:W-:Y:S05]  /*4640*/  BRA.U UP2, `(.L_x_6) ;  /* 0x0000000102687547 */ /* 0x000fea000b800000 */
[----:B------:R-:W-:Y:S02]  /*4650*/  UIADD3 UR4, UPT, UPT, UR13, 0x1000, URZ ;  /* 0x000010000d047890 */ /* 0x000fe4000fffe0ff */
[----:B------:R-:W-:Y:S02]  /*4660*/  USHF.R.U32.HI UR6, URZ, 0x4, UR13 ;  /* 0x00000004ff067899 */ /* 0x000fe4000801160d */
[----:B------:R-:W-:Y:S02]  /*4670*/  USHF.R.U32.HI UR4, URZ, 0x4, UR4 ;  /* 0x00000004ff047899 */ /* 0x000fe40008011604 */
[----:B------:R-:W-:Y:S02]  /*4680*/  USGXT.U32 UR6, UR6, 0xe ;  /* 0x0000000e0606789a */ /* 0x000fe40008000000 */
[----:B------:R-:W-:Y:S01]  /*4690*/  USGXT.U32 UR8, UR4, 0xe ;  /* 0x0000000e0408789a */ /* 0x000fe20008000000 */
[----:B------:R-:W-:Y:S01]  /*46a0*/  UMOV UR10, 0xffffff80 ;  /* 0xffffff80000a7882 */ /* 0x000fe20000000000 */
[----:B------:R-:W-:Y:S01]  /*46b0*/  UMOV UR11, 0x7fffbfdf ;  /* 0x7fffbfdf000b7882 */ /* 0x000fe20000000000 */
[----:B------:R-:W-:Y:S01]  /*46c0*/  UMOV UR16, 0xfffffffe ;  /* 0xfffffffe00107882 */ /* 0x000fe20000000000 */
[----:B------:R-:W-:Y:S01]  /*46d0*/  UMOV UR17, 0x7fffbfdf ;  /* 0x7fffbfdf00117882 */ /* 0x000fe20000000000 */
[----:B------:R-:W-:Y:S01]  /*46e0*/  UMOV UR7, URZ ;  /* 0x000000ff00077c82 */ /* 0x000fe20008000000 */
[----:B------:R-:W-:Y:S01]  /*46f0*/  UMOV UR9, URZ ;  /* 0x000000ff00097c82 */ /* 0x000fe20008000000 */
[----:B------:R-:W-:-:S02]  /*4700*/  UIADD3.64 UR10, UPT, UPT, UR6, -UR10, URZ ;  /* 0x8000000a060a7297 */ /* 0x000fc4000fffe0ff */
[----:B------:R-:W-:Y:S01]  /*4710*/  UIADD3.64 UR16, UPT, UPT, UR8, -UR16, URZ ;  /* 0x8000001008107297 */ /* 0x000fe2000fffe0ff */
[----:B------:R-:W-:Y:S01]  /*4720*/  UMOV UR18, 0x0 ;  /* 0x0000000000127882 */ /* 0x000fe20000000000 */
[----:B------:R-:W-:Y:S01]  /*4730*/  UMOV UR19, 0x4108010 ;  /* 0x0410801000137882 */ /* 0x000fe20000000000 */
[----:B------:R-:W-:Y:S01]  /*4740*/  UMOV UR4, UR15 ;  /* 0x0000000f00047c82 */ /* 0x000fe20008000000 */
[----:B------:R-:W-:Y:S01]  /*4750*/  UMOV UR5, URZ ;  /* 0x000000ff00057c82 */ /* 0x000fe20008000000 */
[----:B------:R-:W-:Y:S01]  /*4760*/  UMOV UR7, 0x80004020 ;  /* 0x8000402000077882 */ /* 0x000fe20000000000 */
[----:B------:R-:W-:Y:S01]  /*4770*/  UMOV UR9, 0x80004020 ;  /* 0x8000402000097882 */ /* 0x000fe20000000000 */
[----:B------:R-:W-:Y:S01]  /*4780*/  UMOV UR20, 0x0 ;  /* 0x0000000000147882 */ /* 0x000fe20000000000 */
[----:B------:R-:W-:Y:S01]  /*4790*/  UMOV UR21, 0x4108010 ;  /* 0x0410801000157882 */ /* 0x000fe20000000000 */
[----:B------:R-:W-:Y:S01]  /*47a0*/  UMOV UR4, UR4 ;  /* 0x0000000400047c82 */ /* 0x000fe20008000000 */
[----:B------:R1:W-:Y:S01]  /*47b0*/  UTCQMMA gdesc[UR6], gdesc[UR8], tmem[UR12], tmem[UR18], idesc[UR19], !UPT ;  /* 0x00ff1208060075ea */ /* 0x0003e2000f80030c */
[----:B------:R1:W-:Y:S01]  /*47c0*/  UTCQMMA gdesc[UR10], gdesc[UR16], tmem[UR12], tmem[UR20], idesc[UR21], UPT ;  /* 0x00ff14100a0075ea */ /* 0x0003e2000b80030c */
[----:B------:R1:W-:Y:S01]  /*47d0*/  UTCBAR [UR4], URZ ;  /* 0x000000ff040073e9 */ /* 0x0003e200080000ff */
[----:B------:R-:W-:Y:S01]  /*47e0*/  NOP ;  /* 0x0000000000007918 */ /* 0x000fe20000000000 */
.L_x_6:
[----:B-1----:R-:W-:Y:S01]  /*47f0*/  UMOV UR4, URZ ;  /* 0x000000ff00047c82 */ /* 0x002fe20008000000 */
[----:B------:R-:W-:Y:S05]  /*4800*/  BRA.U !UP3, `(.L_x_7) ;  /* 0x000000190bdc7547 */ /* 0x000fea000b800000 */
[----:B------:R-:W-:Y:S01]  /*4810*/  USHF.R.S32.HI UR4, URZ, 0x1f, UR31 ;  /* 0x0000001fff047899 */ /* 0x000fe2000801141f */
[----:B0-----:R-:W-:Y:S01]  /*4820*/  IMAD.SHL.U32 R203, R126, 0x40, RZ ;  /* 0x000000407ecb7824 */ /* 0x001fe200078e00ff */
[----:B------:R-:W-:Y:S01]  /*4830*/  UIADD3 UR5, UPT, UPT, UR13, 0x2000, URZ ;  /* 0x000020000d057890 */ /* 0x000fe2000fffe0ff */
[----:B------:R-:W-:Y:S01]  /*4840*/  IMAD.SHL.U32 R205, R127, 0x40, RZ ;  /* 0x000000407fcd7824 */ /* 0x000fe200078e00ff */
[----:B------:R-:W-:Y:S01]  /*4850*/  ULEA.HI UR4, UR4, UR31, URZ, 0x6 ;  /* 0x0000001f04047291 */ /* 0x000fe2000f8f30ff */
[----:B------:R-:W-:Y:S01]  /*4860*/  IMAD.MOV.U32 R126, RZ, RZ, RZ ;  /* 0x000000ffff7e7224 */ /* 0x000fe200078e00ff */
[----:B------:R-:W-:Y:S01]  /*4870*/  UIADD3 UR6, UPT, UPT, UR13, 0x3000, URZ ;  /* 0x000030000d067890 */ /* 0x000fe2000fffe0ff */
[----:B------:R-:W-:Y:S01]  /*4880*/  SHF.R.S32.HI R202, RZ, 0x1f, R203 ;  /* 0x0000001fffca7819 */ /* 0x000fe200000114cb */
[----:B------:R-:W-:Y:S01]  /*4890*/  USHF.R.S32.HI UR4, URZ, 0x6, UR4 ;  /* 0x00000006ff047899 */ /* 0x000fe20008011404 */
[----:B------:R-:W-:Y:S01]  /*48a0*/  SHF.R.S32.HI R204, RZ, 0x1f, R205 ;  /* 0x0000001fffcc7819 */ /* 0x000fe200000114cd */
[----:B------:R-:W-:-:S02]  /*48b0*/  USHF.R.U32.HI UR5, URZ, 0x4, UR5 ;  /* 0x00000004ff057899 */ /* 0x000fc40008011605 */
[----:B------:R-:W-:Y:S02]  /*48c0*/  USHF.R.U32.HI UR8, URZ, 0x4, UR6 ;  /* 0x00000004ff087899 */ /* 0x000fe40008011606 */
[----:B------:R-:W-:Y:S02]  /*48d0*/  UISETP.LT.AND UP2, UPT, UR4, 0x2, UPT ;  /* 0x000000020400788c */ /* 0x000fe4000bf41270 */
[----:B------:R-:W-:Y:S02]  /*48e0*/  USGXT.U32 UR6, UR5, 0xe ;  /* 0x0000000e0506789a */ /* 0x000fe40008000000 */
[----:B------:R-:W-:Y:S02]  /*48f0*/  USGXT.U32 UR8, UR8, 0xe ;  /* 0x0000000e0808789a */ /* 0x000fe40008000000 */
[----:B------:R-:W-:Y:S01]  /*4900*/  USEL UR4, UR4, 0x2, !UP2 ;  /* 0x0000000204047887 */ /* 0x000fe2000d000000 */
[----:B------:R-:W-:Y:S01]  /*4910*/  UMOV UR16, 0xffffff80 ;  /* 0xffffff8000107882 */ /* 0x000fe20000000000 */
[----:B------:R-:W-:Y:S01]  /*4920*/  UMOV UR17, 0x7fffbfdf ;  /* 0x7fffbfdf00117882 */ /* 0x000fe20000000000 */
[----:B------:R-:W-:Y:S01]  /*4930*/  UMOV UR18, 0xfffffffe ;  /* 0xfffffffe00127882 */ /* 0x000fe20000000000 */
[----:B------:R-:W-:Y:S01]  /*4940*/  UMOV UR19, 0x7fffbfdf ;  /* 0x7fffbfdf00137882 */ /* 0x000fe20000000000 */
[----:B------:R-:W-:Y:S01]  /*4950*/  UMOV UR7, URZ ;  /* 0x000000ff00077c82 */ /* 0x000fe20008000000 */
[----:B------:R-:W-:Y:S01]  /*4960*/  UMOV UR9, URZ ;  /* 0x000000ff00097c82 */ /* 0x000fe20008000000 */
[----:B------:R-:W-:-:S02]  /*4970*/  UIADD3 UR29, UPT, UPT, UR29, -0x40, URZ ;  /* 0xffffffc01d1d7890 */ /* 0x000fc4000fffe0ff */
[----:B------:R-:W-:Y:S02]  /*4980*/  UIADD3.64 UR16, UPT, UPT, UR6, -UR16, URZ ;  /* 0x8000001006107297 */ /* 0x000fe4000fffe0ff */
[----:B------:R-:W-:Y:S02]  /*4990*/  UIADD3.64 UR18, UPT, UPT, UR8, -UR18, URZ ;  /* 0x8000001208127297 */ /* 0x000fe4000fffe0ff */
[----:B------:R-:W-:Y:S01]  /*49a0*/  UIADD3 UR28, UPT, UPT, UR4, -0x1, URZ ;  /* 0xffffffff041c7890 */ /* 0x000fe2000fffe0ff */
[----:B------:R-:W-:Y:S01]  /*49b0*/  UMOV UR30, 0x1 ;  /* 0x00000001001e7882 */ /* 0x000fe20000000000 */
[----:B------:R-:W-:-:S10]  /*49c0*/  UMOV UR5, URZ ;  /* 0x000000ff00057c82 */ /* 0x000fd40008000000 */
.L_x_10:
[C---:B------:R-:W-:Y:S01]  /*49d0*/  IADD3 R118, P2, PT, R205.reuse, R118, RZ ;  /* 0x00000076cd767210 */ /* 0x040fe20007f5e0ff */
[----:B------:R-:W-:Y:S01]  /*49e0*/  IMAD.U32 R126, R126, -0x80000000, RZ ;  /* 0x800000007e7e7824 */ /* 0x000fe200078e00ff */
[C---:B------:R-:W-:Y:S02]  /*49f0*/  IADD3 R166, P1, PT, R205.reuse, R166, RZ ;  /* 0x000000a6cda67210 */ /* 0x040fe40007f3e0ff */
[C---:B------:R-:W-:Y:S01]  /*4a00*/  IADD3 R198, P6, PT, R205.reuse, R198, RZ ;  /* 0x000000c6cdc67210 */ /* 0x040fe20007fde0ff */
[C---:B------:R-:W-:Y:S01]  /*4a10*/  IMAD.X R119, R204.reuse, 0x1, R119, P2 ;  /* 0x00000001cc777824 */ /* 0x040fe200010e0677 */
        /* <DEDUP_REMOVED lines=22> */
[----:B------:R-:W-:Y:S01]  /*4b80*/  IADD3 R100, P5, PT, R205, R100, RZ ;  /* 0x00000064cd647210 */ /* 0x000fe20007fbe0ff */
[C---:B------:R-:W-:Y:S01]  /*4b90*/  IMAD.X R69, R204.reuse, 0x1, R69, P2 ;  /* 0x00000001cc457824 */ /* 0x040fe200010e0645 */
[----:B------:R-:W-:Y:S01]  /*4ba0*/  IADD3 R132, P2, PT, R203, R132, RZ ;  /* 0x00000084cb847210 */ /* 0x000fe20007f5e0ff */
[C---:B------:R-:W-:Y:S01]  /*4bb0*/  IMAD.X R159, R204.reuse, 0x1, R159, P3 ;  /* 0x00000001cc9f7824 */ /* 0x040fe200018e069f */
[C---:B------:R-:W-:Y:S01]  /*4bc0*/  IADD3 R156, P1, PT, R205.reuse, R156, RZ ;  /* 0x0000009ccd9c7210 */ /* 0x040fe20007f3e0ff */
[----:B------:R-:W-:Y:S01]  /*4bd0*/  IMAD.X R101, R204, 0x1, R101, P5 ;  /* 0x00000001cc657824 */ /* 0x000fe200028e0665 */
[----:B------:R-:W-:Y:S01]  /*4be0*/  IADD3 R186, P6, PT, R205, R186, RZ ;  /* 0x000000bacdba7210 */ /* 0x000fe20007fde0ff */
[----:B------:R-:W-:Y:S01]  /*4bf0*/  IMAD.X R133, R202, 0x1, R133, P2 ;  /* 0x00000001ca857824 */ /* 0x000fe200010e0685 */
        /* <DEDUP_REMOVED lines=10> */
[C---:B------:R-:W-:Y:S01]  /*4ca0*/  IADD3 R178, P1, PT, R205.reuse, R178, RZ ;  /* 0x000000b2cdb27210 */ /* 0x040fe20007f3e0ff */
[----:B------:R-:W-:Y:S01]  /*4cb0*/  IMAD.X R121, R202, 0x1, R121, P2 ;  /* 0x00000001ca797824 */ /* 0x000fe200010e0679 */
        /* <DEDUP_REMOVED lines=14> */
[----:B0-----:R-:W0:Y:S01]  /*4da0*/  SYNCS.PHASECHK.TRANS64.TRYWAIT P2, [UR15], R126 ;  /* 0x0000007eff0075a7 */ /* 0x001e22000804110f */
        /* <DEDUP_REMOVED lines=10> */
[C---:B------:R-:W-:Y:S01]  /*4e50*/  IADD3 R98, P3, PT, R203.reuse, R98, RZ ;  /* 0x00000062cb627210 */ /* 0x040fe20007f7e0ff */
[C---:B------:R-:W-:Y:S01]  /*4e60*/  IMAD.X R131, R204.reuse, 0x1, R131, P6 ;  /* 0x00000001cc837824 */ /* 0x040fe200030e0683 */
        /* <DEDUP_REMOVED lines=54> */
[----:B------:R-:W-:Y:S01]  /*51d0*/  ISETP.GE.AND P6, PT, R5, UR29, PT ;  /* 0x0000001d05007c0c */ /* 0x000fe2000bfc6270 */
[----:B------:R-:W-:Y:S01]  /*51e0*/  IMAD.X R71, R202, 0x1, R71, P5 ;  /* 0x00000001ca477824 */ /* 0x000fe200028e0647 */
[----:B------:R-:W-:Y:S01]  /*51f0*/  ISETP.GE.AND P0, PT, R10, UR29, PT ;  /* 0x0000001d0a007c0c */ /* 0x000fe2000bf06270 */
[----:B------:R-:W-:Y:S01]  /*5200*/  IMAD.X R17, R202, 0x1, R17, P1 ;  /* 0x00000001ca117824 */ /* 0x000fe200008e0611 */
[----:B------:R-:W-:Y:S01]  /*5210*/  PRMT R245, RZ, 0x7610, R245 ;  /* 0x00007610fff57816 */ /* 0x000fe200000000f5 */
[----:B0-----:R-:W-:Y:S10]  /*5220*/  @!P2 BRA `(.L_x_8) ;  /* 0x0000002400f8a947 */ /* 0x001ff40003800000 */
.L_x_16:
[----:B------:R-:W-:Y:S01]  /*5230*/  @!P6 IMAD.MOV.U32 R126, RZ, RZ, R14 ;  /* 0x000000ffff7ee224 */ /* 0x000fe200078e000e */
[----:B------:R-:W-:Y:S01]  /*5240*/  ISETP.GE.AND P1, PT, R12, UR29, PT ;  /* 0x0000001d0c007c0c */ /* 0x000fe2000bf26270 */
[----:B------:R-:W-:Y:S01]  /*5250*/  @!P6 IMAD.MOV.U32 R127, RZ, RZ, R17 ;  /* 0x000000ffff7fe224 */ /* 0x000fe200078e0011 */
[----:B------:R-:W-:-:S04]  /*5260*/  PRMT R231, RZ, 0x7610, R231 ;  /* 0x00007610ffe77816 */ /* 0x000fc800000000e7 */
[----:B------:R0:W2:Y:S01]  /*5270*/  @!P6 LDG.E.U8 R245, desc[UR26][R126.64] ;  /* 0x0000001a7ef5e981 */ /* 0x0000a2000c1e1100 */
[----:B------:R-:W-:Y:S01]  /*5280*/  PRMT R233, RZ, 0x7610, R233 ;  /* 0x00007610ffe97816 */ /* 0x000fe200000000e9 */
[----:B0-----:R-:W-:Y:S02]  /*5290*/  @!P0 IMAD.MOV.U32 R126, RZ, RZ, R16 ;  /* 0x000000ffff7e8224 */ /* 0x001fe400078e0010 */
[----:B------:R-:W-:-:S05]  /*52a0*/  @!P0 IMAD.MOV.U32 R127, RZ, RZ, R19 ;  /* 0x000000ffff7f8224 */ /* 0x000fca00078e0013 */
[----:B------:R0:W3:Y:S01]  /*52b0*/  @!P0 LDG.E.U8 R231, desc[UR26][R126.64] ;  /* 0x0000001a7ee78981 */ /* 0x0000e2000c1e1100 */
[----:B------:R-:W-:Y:S02]  /*52c0*/  ISETP.GE.AND P0, PT, R20, UR29, PT ;  /* 0x0000001d14007c0c */ /* 0x000fe4000bf06270 */
[----:B------:R-:W-:Y:S02]  /*52d0*/  PRMT R235, RZ, 0x7610, R235 ;  /* 0x00007610ffeb7816 */ /* 0x000fe400000000eb */
[----:B------:R-:W-:Y:S01]  /*52e0*/  ISETP.GE.AND P2, PT, R22, UR29, PT ;  /* 0x0000001d16007c0c */ /* 0x000fe2000bf46270 */
[----:B0-----:R-:W-:Y:S02]  /*52f0*/  @!P1 IMAD.MOV.U32 R126, RZ, RZ, R18 ;  /* 0x000000ffff7e9224 */ /* 0x001fe400078e0012 */
[----:B------:R-:W-:-:S06]  /*5300*/  @!P1 IMAD.MOV.U32 R127, RZ, RZ, R21 ;  /* 0x000000ffff7f9224 */ /* 0x000fcc00078e0015 */
[----:B------:R-:W4:Y:S04]  /*5310*/  @!P0 LDG.E.U8 R235, desc[UR26][R24.64] ;  /* 0x0000001a18eb8981 */ /* 0x000f28000c1e1100 */
[----:B------:R0:W5:Y:S01]  /*5320*/  @!P1 LDG.E.U8 R233, desc[UR26][R126.64] ;  /* 0x0000001a7ee99981 */ /* 0x000162000c1e1100 */
[----:B------:R-:W-:Y:S02]  /*5330*/  ISETP.GE.AND P1, PT, R23, UR29, PT ;  /* 0x0000001d17007c0c */ /* 0x000fe4000bf26270 */
[----:B------:R-:W-:Y:S02]  /*5340*/  ISETP.GE.AND P0, PT, R35, UR29, PT ;  /* 0x0000001d23007c0c */ /* 0x000fe4000bf06270 */
[----:B------:R-:W-:Y:S02]  /*5350*/  PRMT R237, RZ, 0x7610, R237 ;  /* 0x00007610ffed7816 */ /* 0x000fe400000000ed */
[----:B------:R-:W-:-:S02]  /*5360*/  PRMT R239, RZ, 0x7610, R239 ;  /* 0x00007610ffef7816 */ /* 0x000fc400000000ef */
[----:B------:R-:W-:Y:S02]  /*5370*/  PRMT R250, RZ, 0x7610, R250 ;  /* 0x00007610fffa7816 */ /* 0x000fe400000000fa */
[----:B------:R-:W5:Y:S01]  /*5380*/  @!P2 LDG.E.U8 R237, desc[UR26][R26.64] ;  /* 0x0000001a1aeda981 */ /* 0x000f62000c1e1100 */
[----:B------:R-:W-:Y:S02]  /*5390*/  ISETP.GE.AND P2, PT, R29, UR29, PT ;  /* 0x0000001d1d007c0c */ /* 0x000fe4000bf46270 */
[----:B0-----:R-:W-:Y:S02]  /*53a0*/  @!P1 IMAD.MOV.U32 R126, RZ, RZ, R28 ;  /* 0x000000ffff7e9224 */ /* 0x001fe400078e001c */
[----:B------:R-:W-:Y:S01]  /*53b0*/  @!P1 IMAD.MOV.U32 R127, RZ, RZ, R31 ;  /* 0x000000ffff7f9224 */ /* 0x000fe200078e001f */
[----:B------:R-:W5:Y:S01]  /*53c0*/  @!P0 LDG.E.U8 R250, desc[UR26][R70.64] ;  /* 0x0000001a46fa8981 */ /* 0x000f62000c1e1100 */
[----:B------:R-:W-:-:S03]  /*53d0*/  ISETP.GE.AND P0, PT, R73, UR29, PT ;  /* 0x0000001d49007c0c */ /* 0x000fc6000bf06270 */
[----:B------:R0:W5:Y:S01]  /*53e0*/  @!P1 LDG.E.U8 R239, desc[UR26][R126.64] ;  /* 0x0000001a7eef9981 */ /* 0x000162000c1e1100 */
[----:B------:R-:W-:Y:S02]  /*53f0*/  ISETP.GE.AND P1, PT, R72, UR29, PT ;  /* 0x0000001d48007c0c */ /* 0x000fe4000bf26270 */
[----:B------:R-:W-:Y:S02]  /*5400*/  PRMT R241, RZ, 0x7610, R241 ;  /* 0x00007610fff17816 */ /* 0x000fe400000000f1 */
[----:B------:R-:W-:Y:S02]  /*5410*/  PRMT R238, RZ, 0x7610, R238 ;  /* 0x00007610ffee7816 */ /* 0x000fe400000000ee */
[----:B------:R-:W-:Y:S01]  /*5420*/  PRMT R240, RZ, 0x7610, R240 ;  /* 0x00007610fff07816 */ /* 0x000fe200000000f0 */
[----:B0-----:R-:W-:Y:S02]  /*5430*/  @!P2 IMAD.MOV.U32 R126, RZ, RZ, R30 ;  /* 0x000000ffff7ea224 */ /* 0x001fe400078e001e */
[----:B------:R-:W-:-:S03]  /*5440*/  @!P2 IMAD.MOV.U32 R127, RZ, RZ, R33 ;  /* 0x000000ffff7fa224 */ /* 0x000fc600078e0021 */
[----:B------:R-:W5:Y:S01]  /*5450*/  @!P0 LDG.E.U8 R240, desc[UR26][R78.64] ;  /* 0x0000001a4ef08981 */ /* 0x000f62000c1e1100 */
[----:B------:R-:W-:-:S03]  /*5460*/  ISETP.GE.AND P0, PT, R88, UR29, PT ;  /* 0x0000001d58007c0c */ /* 0x000fc6000bf06270 */
[----:B------:R0:W5:Y:S01]  /*5470*/  @!P2 LDG.E.U8 R241, desc[UR26][R126.64] ;  /* 0x0000001a7ef1a981 */ /* 0x000162000c1e1100 */
[----:B------:R-:W-:-:S03]  /*5480*/  ISETP.GE.AND P2, PT, R81, UR29, PT ;  /* 0x0000001d51007c0c */ /* 0x000fc6000bf46270 */
[----:B------:R-:W5:Y:S01]  /*5490*/  @!P1 LDG.E.U8 R238, desc[UR26][R74.64] ;  /* 0x0000001a4aee9981 */ /* 0x000f62000c1e1100 */
[----:B------:R-:W-:Y:S02]  /*54a0*/  ISETP.GE.AND P1, PT, R80, UR29, PT ;  /* 0x0000001d50007c0c */ /* 0x000fe4000bf26270 */
[----:B------:R-:W-:Y:S02]  /*54b0*/  ISETP.GE.AND P3, PT, R32, UR29, PT ;  /* 0x0000001d20007c0c */ /* 0x000fe4000bf66270 */
[----:B------:R-:W-:Y:S02]  /*54c0*/  PRMT R242, RZ, 0x7610, R242 ;  /* 0x00007610fff27816 */ /* 0x000fe400000000f2 */
[----:B------:R-:W-:Y:S02]  /*54d0*/  PRMT R244, RZ, 0x7610, R244 ;  /* 0x00007610fff47816 */ /* 0x000fe400000000f4 */
[----:B------:R-:W-:Y:S02]  /*54e0*/  PRMT R246, RZ, 0x7610, R246 ;  /* 0x00007610fff67816 */ /* 0x000fe400000000f6 */
[----:B------:R-:W-:-:S02]  /*54f0*/  PRMT R243, RZ, 0x7610, R243 ;  /* 0x00007610fff37816 */ /* 0x000fc400000000f3 */
[----:B------:R-:W5:Y:S01]  /*5500*/  @!P2 LDG.E.U8 R244, desc[UR26][R86.64] ;  /* 0x0000001a56f4a981 */ /* 0x000f62000c1e1100 */
[----:B------:R-:W-:-:S03]  /*5510*/  ISETP.GE.AND P2, PT, R96, UR29, PT ;  /* 0x0000001d60007c0c */ /* 0x000fc6000bf46270 */
[----:B------:R-:W5:Y:S01]  /*5520*/  @!P1 LDG.E.U8 R242, desc[UR26][R82.64] ;  /* 0x0000001a52f29981 */ /* 0x000f62000c1e1100 */
[----:B------:R-:W-:Y:S01]  /*5530*/  ISETP.GE.AND P1, PT, R89, UR29, PT ;  /* 0x0000001d59007c0c */ /* 0x000fe2000bf26270 */
[----:B0-----:R-:W-:Y:S02]  /*5540*/  @!P3 IMAD.MOV.U32 R126, RZ, RZ, R34 ;  /* 0x000000ffff7eb224 */ /* 0x001fe400078e0022 */
[----:B------:R-:W5:Y:S01]  /*5550*/  @!P0 LDG.E.U8 R246, desc[UR26][R90.64] ;  /* 0x0000001a5af68981 */ /* 0x000f62000c1e1100 */
[----:B------:R-:W-:Y:S01]  /*5560*/  @!P3 IMAD.MOV.U32 R127, RZ, RZ, R67 ;  /* 0x000000ffff7fb224 */ /* 0x000fe200078e0043 */
[----:B------:R-:W-:Y:S02]  /*5570*/  ISETP.GE.AND P0, PT, R97, UR29, PT ;  /* 0x0000001d61007c0c */ /* 0x000fe4000bf06270 */
[----:B------:R-:W-:Y:S02]  /*5580*/  PRMT R248, RZ, 0x7610, R248 ;  /* 0x00007610fff87816 */ /* 0x000fe400000000f8 */
[----:B------:R0:W5:Y:S04]  /*5590*/  @!P3 LDG.E.U8 R243, desc[UR26][R126.64] ;  /* 0x0000001a7ef3b981 */ /* 0x000168000c1e1100 */
[----:B------:R-:W5:Y:S01]  /*55a0*/  @!P1 LDG.E.U8 R248, desc[UR26][R94.64] ;  /* 0x0000001a5ef89981 */ /* 0x000f62000c1e1100 */
[----:B0-----:R-:W-:-:S02]  /*55b0*/  PRMT R126, RZ, 0x7610, R126 ;  /* 0x00007610ff7e7816 */ /* 0x001fc4000000007e */
[----:B------:R-:W-:-:S04]  /*55c0*/  PRMT R127, RZ, 0x7610, R127 ;  /* 0x00007610ff7f7816 */ /* 0x000fc8000000007f */
[----:B------:R-:W5:Y:S04]  /*55d0*/  @!P2 LDG.E.U8 R126, desc[UR26][R98.64] ;  /* 0x0000001a627ea981 */ /* 0x000f68000c1e1100 */
[----:B------:R-:W5:Y:S01]  /*55e0*/  @!P0 LDG.E.U8 R127, desc[UR26][R102.64] ;  /* 0x0000001a667f8981 */ /* 0x000f62000c1e1100 */
[----:B------:R-:W-:Y:S02]  /*55f0*/  ISETP.GE.AND P1, PT, R104, UR29, PT ;  /* 0x0000001d68007c0c */ /* 0x000fe4000bf26270 */
[----:B------:R-:W-:Y:S02]  /*5600*/  PRMT R251, RZ, 0x7610, R251 ;  /* 0x00007610fffb7816 */ /* 0x000fe400000000fb */
[----:B------:R-:W-:-:S09]  /*5610*/  ISETP.GE.AND P0, PT, R105, UR29, PT ;  /* 0x0000001d69007c0c */ /* 0x000fd2000bf06270 */
[----:B------:R-:W5:Y:S01]  /*5620*/  @!P1 LDG.E.U8 R251, desc[UR26][R108.64] ;  /* 0x0000001a6cfb9981 */ /* 0x000f62000c1e1100 */
[----:B------:R-:W-:Y:S02]  /*5630*/  ISETP.GE.AND P1, PT, R112, UR29, PT ;  /* 0x0000001d70007c0c */ /* 0x000fe4000bf26270 */
[----:B------:R-:W-:Y:S02]  /*5640*/  PRMT R249, RZ, 0x7610, R249 ;  /* 0x00007610fff97816 */ /* 0x000fe400000000f9 */
[----:B------:R-:W-:Y:S02]  /*5650*/  PRMT R247, RZ, 0x7610, R247 ;  /* 0x00007610fff77816 */ /* 0x000fe400000000f7 */
[----:B------:R-:W-:Y:S02]  /*5660*/  ISETP.GE.AND P2, PT, R7, UR29, PT ;  /* 0x0000001d07007c0c */ /* 0x000fe4000bf46270 */
[----:B------:R-:W5:Y:S01]  /*5670*/  @!P0 LDG.E.U8 R249, desc[UR26][R110.64] ;  /* 0x0000001a6ef98981 */ /* 0x000f62000c1e1100 */
[----:B------:R-:W-:-:S04]  /*5680*/  ISETP.GE.AND P0, PT, R9, UR29, PT ;  /* 0x0000001d09007c0c */ /* 0x000fc8000bf06270 */
[----:B------:R-:W5:Y:S01]  /*5690*/  @!P1 LDG.E.U8 R247, desc[UR26][R116.64] ;  /* 0x0000001a74f79981 */ /* 0x000f62000c1e1100 */
[----:B------:R-:W-:Y:S02]  /*56a0*/  ISETP.GE.AND P1, PT, R125, UR29, PT ;  /* 0x0000001d7d007c0c */ /* 0x000fe4000bf26270 */
[----:B------:R-:W-:Y:S02]  /*56b0*/  PRMT R206, RZ, 0x7610, R206 ;  /* 0x00007610ffce7816 */ /* 0x000fe400000000ce */
[----:B------:R-:W-:Y:S02]  /*56c0*/  PRMT R208, RZ, 0x7610, R208 ;  /* 0x00007610ffd07816 */ /* 0x000fe400000000d0 */
[----:B------:R-:W-:Y:S02]  /*56d0*/  PRMT R212, RZ, 0x7610, R212 ;  /* 0x00007610ffd47816 */ /* 0x000fe400000000d4 */
[----:B------:R-:W-:Y:S02]  /*56e0*/  ISETP.GE.AND P3, PT, R160, UR29, PT ;  /* 0x0000001da0007c0c */ /* 0x000fe4000bf66270 */
[----:B------:R-:W5:Y:S01]  /*56f0*/  @!P2 LDG.E.U8 R208, desc[UR26][R134.64] ;  /* 0x0000001a86d0a981 */ /* 0x000f62000c1e1100 */
[----:B------:R-:W-:-:S03]  /*5700*/  ISETP.GE.AND P2, PT, R161, UR29, PT ;  /* 0x0000001da1007c0c */ /* 0x000fc6000bf46270 */
[----:B------:R-:W5:Y:S01]  /*5710*/  @!P1 LDG.E.U8 R206, desc[UR26][R144.64] ;  /* 0x0000001a90ce9981 */ /* 0x000f62000c1e1100 */
[----:B------:R-:W-:-:S03]  /*5720*/  ISETP.GE.AND P1, PT, R113, UR29, PT ;  /* 0x0000001d71007c0c */ /* 0x000fc6000bf26270 */
[----:B------:R-:W5:Y:S01]  /*5730*/  @!P0 LDG.E.U8 R212, desc[UR26][R138.64] ;  /* 0x0000001a8ad48981 */ /* 0x000f62000c1e1100 */
[----:B------:R-:W-:Y:S02]  /*5740*/  ISETP.GE.AND P0, PT, R11, UR29, PT ;  /* 0x0000001d0b007c0c */ /* 0x000fe4000bf06270 */
[----:B------:R-:W-:Y:S02]  /*5750*/  PRMT R210, RZ, 0x7610, R210 ;  /* 0x00007610ffd27816 */ /* 0x000fe400000000d2 */
[----:B------:R-:W-:Y:S02]  /*5760*/  PRMT R207, RZ, 0x7610, R207 ;  /* 0x00007610ffcf7816 */ /* 0x000fe400000000cf */
[----:B------:R-:W-:Y:S02]  /*5770*/  PRMT R214, RZ, 0x7610, R214 ;  /* 0x00007610ffd67816 */ /* 0x000fe400000000d6 */
[----:B------:R-:W-:Y:S01]  /*5780*/  PRMT R216, RZ, 0x7610, R216 ;  /* 0x00007610ffd87816 */ /* 0x000fe200000000d8 */
[----:B------:R-:W5:Y:S01]  /*5790*/  @!P3 LDG.E.U8 R210, desc[UR26][R146.64] ;  /* 0x0000001a92d2b981 */ /* 0x000f62000c1e1100 */
[----:B------:R-:W-:-:S02]  /*57a0*/  ISETP.GE.AND P3, PT, R114, UR29, PT ;  /* 0x0000001d72007c0c */ /* 0x000fc4000bf66270 */
[----:B------:R-:W-:Y:S01]  /*57b0*/  ISETP.GE.AND P5, PT, R164, UR29, PT ;  /* 0x0000001da4007c0c */ /* 0x000fe2000bfa6270 */
        /* <DEDUP_REMOVED lines=11> */
[----:B------:R-:W-:-:S03]  /*5870*/  PRMT R220, RZ, 0x7610, R220 ;  /* 0x00007610ffdc7816 */ /* 0x000fc600000000dc */
[----:B------:R-:W5:Y:S04]  /*5880*/  @!P1 LDG.E.U8 R211, desc[UR26][R128.64] ;  /* 0x0000001a80d39981 */ /* 0x000f68000c1e1100 */
[----:B------:R-:W5:Y:S04]  /*5890*/  @!P5 LDG.E.U8 R218, desc[UR26][R152.64] ;  /* 0x0000001a98dad981 */ /* 0x000f68000c1e1100 */
[----:B------:R-:W5:Y:S04]  /*58a0*/  @!P2 LDG.E.U8 R213, desc[UR26][R132.64] ;  /* 0x0000001a84d5a981 */ /* 0x000f68000c1e1100 */
[----:B------:R-:W5:Y:S01]  /*58b0*/  @!P0 LDG.E.U8 R220, desc[UR26][R154.64] ;  /* 0x0000001a9adc8981 */ /* 0x000f62000c1e1100 */
[----:B------:R-:W-:Y:S01]  /*58c0*/  BAR.SYNC.DEFER_BLOCKING 0x0 ;  /* 0x0000000000007b1d */ /* 0x000fe20000010000 */
[----:B------:R-:W-:-:S02]  /*58d0*/  ISETP.GE.AND P1, PT, R4, UR29, PT ;  /* 0x0000001d04007c0c */ /* 0x000fc4000bf26270 */
[----:B------:R-:W-:Y:S02]  /*58e0*/  PRMT R215, RZ, 0x7610, R215 ;  /* 0x00007610ffd77816 */ /* 0x000fe400000000d7 */
[----:B------:R-:W-:Y:S02]  /*58f0*/  PRMT R217, RZ, 0x7610, R217 ;  /* 0x00007610ffd97816 */ /* 0x000fe400000000d9 */
[----:B------:R-:W-:-:S07]  /*5900*/  PRMT R219, RZ, 0x7610, R219 ;  /* 0x00007610ffdb7816 */ /* 0x000fce00000000db */
[----:B------:R-:W-:Y:S02]  /*5910*/  @!P1 IMAD.MOV.U32 R224, RZ, RZ, R8 ;  /* 0x000000ffffe09224 */ /* 0x000fe400078e0008 */
[----:B------:R-:W-:Y:S01]  /*5920*/  @!P1 IMAD.MOV.U32 R225, RZ, RZ, R15 ;  /* 0x000000ffffe19224 */ /* 0x000fe200078e000f */
[----:B------:R-:W-:Y:S02]  /*5930*/  PRMT R221, RZ, 0x7610, R221 ;  /* 0x00007610ffdd7816 */ /* 0x000fe400000000dd */
[----:B------:R-:W-:Y:S02]  /*5940*/  PRMT R223, RZ, 0x7610, R223 ;  /* 0x00007610ffdf7816 */ /* 0x000fe400000000df */
[----:B------:R-:W-:Y:S02]  /*5950*/  PRMT R227, RZ, 0x7610, R227 ;  /* 0x00007610ffe37816 */ /* 0x000fe400000000e3 */
[----:B------:R-:W-:Y:S01]  /*5960*/  PRMT R229, RZ, 0x7610, R229 ;  /* 0x00007610ffe57816 */ /* 0x000fe200000000e5 */
[----:B------:R0:W5:Y:S01]  /*5970*/  @!P1 LDG.E.U8 R215, desc[UR26][R224.64] ;  /* 0x0000001ae0d79981 */ /* 0x000162000c1e1100 */
[----:B------:R-:W-:-:S02]  /*5980*/  PRMT R222, RZ, 0x7610, R222 ;  /* 0x00007610ffde7816 */ /* 0x000fc400000000de */
[----:B------:R-:W-:Y:S01]  /*5990*/  PRMT R226, RZ, 0x7610, R226 ;  /* 0x00007610ffe27816 */ /* 0x000fe200000000e2 */
[----:B------:R-:W5:Y:S01]  /*59a0*/  @!P1 LDG.E.U8 R217, desc[UR26][R68.64] ;  /* 0x0000001a44d99981 */ /* 0x000f62000c1e1100 */
[----:B------:R-:W-:Y:S02]  /*59b0*/  PRMT R228, RZ, 0x7610, R228 ;  /* 0x00007610ffe47816 */ /* 0x000fe400000000e4 */
[----:B------:R-:W-:Y:S01]  /*59c0*/  PRMT R230, RZ, 0x7610, R230 ;  /* 0x00007610ffe67816 */ /* 0x000fe200000000e6 */
[----:B------:R-:W5:Y:S01]  /*59d0*/  @!P1 LDG.E.U8 R219, desc[UR26][R76.64] ;  /* 0x0000001a4cdb9981 */ /* 0x000f62000c1e1100 */
[----:B------:R-:W-:Y:S02]  /*59e0*/  PRMT R232, RZ, 0x7610, R232 ;  /* 0x00007610ffe87816 */ /* 0x000fe400000000e8 */
[----:B0-----:R-:W-:Y:S01]  /*59f0*/  PRMT R225, RZ, 0x7610, R225 ;  /* 0x00007610ffe17816 */ /* 0x001fe200000000e1 */
[----:B------:R-:W5:Y:S01]  /*5a00*/  @!P1 LDG.E.U8 R221, desc[UR26][R84.64] ;  /* 0x0000001a54dd9981 */ /* 0x000f62000c1e1100 */
[----:B------:R-:W-:-:S02]  /*5a10*/  PRMT R224, RZ, 0x7610, R224 ;  /* 0x00007610ffe07816 */ /* 0x000fc400000000e0 */
[----:B------:R-:W-:Y:S01]  /*5a20*/  PRMT R234, RZ, 0x7610, R234 ;  /* 0x00007610ffea7816 */ /* 0x000fe200000000ea */
[----:B------:R-:W5:Y:S01]  /*5a30*/  @!P1 LDG.E.U8 R223, desc[UR26][R92.64] ;  /* 0x0000001a5cdf9981 */ /* 0x000f62000c1e1100 */
[----:B------:R-:W-:Y:S02]  /*5a40*/  PRMT R236, RZ, 0x7610, R236 ;  /* 0x00007610ffec7816 */ /* 0x000fe400000000ec */
[----:B------:R-:W-:Y:S01]  /*5a50*/  PRMT R252, RZ, 0x7610, R252 ;  /* 0x00007610fffc7816 */ /* 0x000fe200000000fc */
[----:B------:R-:W5:Y:S04]  /*5a60*/  @!P1 LDG.E.U8 R225, desc[UR26][R100.64] ;  /* 0x0000001a64e19981 */ /* 0x000f68000c1e1100 */
        /* <DEDUP_REMOVED lines=8> */
[----:B--2---:R-:W-:Y:S04]  /*5af0*/  STS.U8 [R6+UR13+0x2000], R245 ;  /* 0x002000f506007988 */ /* 0x004fe8000800000d */
[----:B------:R-:W2:Y:S04]  /*5b00*/  @!P1 LDG.E.U8 R234, desc[UR26][R162.64] ;  /* 0x0000001aa2ea9981 */ /* 0x000ea8000c1e1100 */
[----:B------:R-:W2:Y:S04]  /*5b10*/  @!P1 LDG.E.U8 R236, desc[UR26][R166.64] ;  /* 0x0000001aa6ec9981 */ /* 0x000ea8000c1e1100 */
[----:B---3--:R0:W-:Y:S04]  /*5b20*/  STS.U8 [R6+UR13+0x2200], R231 ;  /* 0x002200e706007988 */ /* 0x0081e8000800000d */
[----:B----4-:R-:W-:Y:S04]  /*5b30*/  STS.U8 [R6+UR13+0x2600], R235 ;  /* 0x002600eb06007988 */ /* 0x010fe8000800000d */
[----:B-----5:R1:W-:Y:S04]  /*5b40*/  STS.U8 [R6+UR13+0x2400], R233 ;  /* 0x002400e906007988 */ /* 0x0203e8000800000d */
[----:B------:R3:W-:Y:S04]  /*5b50*/  STS.U8 [R6+UR13+0x2800], R237 ;  /* 0x002800ed06007988 */ /* 0x0007e8000800000d */
[----:B------:R4:W-:Y:S04]  /*5b60*/  STS.U8 [R6+UR13+0x2a00], R239 ;  /* 0x002a00ef06007988 */ /* 0x0009e8000800000d */
[----:B------:R5:W-:Y:S01]  /*5b70*/  STS.U8 [R6+UR13+0x2c00], R241 ;  /* 0x002c00f106007988 */ /* 0x000be2000800000d */
[----:B0-----:R-:W-:-:S02]  /*5b80*/  PRMT R231, RZ, 0x7610, R231 ;  /* 0x00007610ffe77816 */ /* 0x001fc400000000e7 */
[----:B-1----:R-:W-:Y:S02]  /*5b90*/  PRMT R233, RZ, 0x7610, R233 ;  /* 0x00007610ffe97816 */ /* 0x002fe400000000e9 */
[----:B------:R-:W-:Y:S02]  /*5ba0*/  PRMT R235, RZ, 0x7610, R235 ;  /* 0x00007610ffeb7816 */ /* 0x000fe400000000eb */
[----:B---3--:R-:W-:Y:S01]  /*5bb0*/  PRMT R237, RZ, 0x7610, R237 ;  /* 0x00007610ffed7816 */ /* 0x008fe200000000ed */
[----:B------:R-:W3:Y:S01]  /*5bc0*/  @!P1 LDG.E.U8 R231, desc[UR26][R168.64] ;  /* 0x0000001aa8e79981 */ /* 0x000ee2000c1e1100 */
[----:B----4-:R-:W-:Y:S02]  /*5bd0*/  PRMT R239, RZ, 0x7610, R239 ;  /* 0x00007610ffef7816 */ /* 0x010fe400000000ef */
[----:B-----5:R-:W-:Y:S01]  /*5be0*/  PRMT R241, RZ, 0x7610, R241 ;  /* 0x00007610fff17816 */ /* 0x020fe200000000f1 */
[----:B------:R-:W4:Y:S04]  /*5bf0*/  @!P1 LDG.E.U8 R233, desc[UR26][R172.64] ;  /* 0x0000001aace99981 */ /* 0x000f28000c1e1100 */
[----:B------:R-:W-:Y:S04]  /*5c00*/  STS.U8 [R6+UR13+0x2e00], R243 ;  /* 0x002e00f306007988 */ /* 0x000fe8000800000d */
[----:B------:R-:W-:Y:S04]  /*5c10*/  STS.U8 [R165+UR13+0x2080], R250 ;  /* 0x002080faa5007988 */ /* 0x000fe8000800000d */
[----:B------:R-:W-:Y:S04]  /*5c20*/  STS.U8 [R165+UR13+0x2280], R238 ;  /* 0x002280eea5007988 */ /* 0x000fe8000800000d */
[----:B------:R-:W-:Y:S04]  /*5c30*/  STS.U8 [R165+UR13+0x2480], R240 ;  /* 0x002480f0a5007988 */ /* 0x000fe8000800000d */
[----:B------:R-:W-:Y:S04]  /*5c40*/  STS.U8 [R165+UR13+0x2680], R242 ;  /* 0x002680f2a5007988 */ /* 0x000fe8000800000d */
[----:B------:R-:W-:Y:S04]  /*5c50*/  STS.U8 [R165+UR13+0x2880], R244 ;  /* 0x002880f4a5007988 */ /* 0x000fe8000800000d */
[----:B------:R0:W-:Y:S04]  /*5c60*/  STS.U8 [R165+UR13+0x2a80], R246 ;  /* 0x002a80f6a5007988 */ /* 0x0001e8000800000d */
[----:B------:R-:W-:Y:S04]  /*5c70*/  STS.U8 [R165+UR13+0x2c80], R248 ;  /* 0x002c80f8a5007988 */ /* 0x000fe8000800000d */
[----:B------:R1:W-:Y:S01]  /*5c80*/  STS.U8 [R165+UR13+0x2e80], R126 ;  /* 0x002e807ea5007988 */ /* 0x0003e2000800000d */
[----:B0-----:R-:W-:-:S03]  /*5c90*/  PRMT R246, RZ, 0x7610, R246 ;  /* 0x00007610fff67816 */ /* 0x001fc600000000f6 */
[----:B------:R0:W-:Y:S01]  /*5ca0*/  STS.U8 [R200+UR13+0x2100], R127 ;  /* 0x0021007fc8007988 */ /* 0x0001e2000800000d */
[----:B------:R-:W-:-:S03]  /*5cb0*/  PRMT R245, RZ, 0x7610, R245 ;  /* 0x00007610fff57816 */ /* 0x000fc600000000f5 */
[----:B------:R-:W5:Y:S01]  /*5cc0*/  @!P1 LDG.E.U8 R235, desc[UR26][R176.64] ;  /* 0x0000001ab0eb9981 */ /* 0x000f62000c1e1100 */
[----:B-1----:R-:W-:Y:S01]  /*5cd0*/  @!P1 IMAD.MOV.U32 R126, RZ, RZ, R186 ;  /* 0x000000ffff7e9224 */ /* 0x002fe200078e00ba */
[----:B------:R-:W-:Y:S02]  /*5ce0*/  PRMT R248, RZ, 0x7610, R248 ;  /* 0x00007610fff87816 */ /* 0x000fe400000000f8 */
[----:B------:R-:W5:Y:S01]  /*5cf0*/  @!P1 LDG.E.U8 R237, desc[UR26][R180.64] ;  /* 0x0000001ab4ed9981 */ /* 0x000f62000c1e1100 */
[----:B0-----:R-:W-:Y:S01]  /*5d00*/  @!P1 IMAD.MOV.U32 R127, RZ, RZ, R187 ;  /* 0x000000ffff7f9224 */ /* 0x001fe200078e00bb */
[----:B------:R-:W-:Y:S02]  /*5d10*/  PRMT R250, RZ, 0x7610, R250 ;  /* 0x00007610fffa7816 */ /* 0x000fe400000000fa */
[----:B------:R-:W5:Y:S04]  /*5d20*/  @!P1 LDG.E.U8 R239, desc[UR26][R184.64] ;  /* 0x0000001ab8ef9981 */ /* 0x000f68000c1e1100 */
[----:B------:R0:W5:Y:S01]  /*5d30*/  @!P1 LDG.E.U8 R246, desc[UR26][R126.64] ;  /* 0x0000001a7ef69981 */ /* 0x000162000c1e1100 */
[----:B------:R-:W-:-:S02]  /*5d40*/  PRMT R243, RZ, 0x7610, R243 ;  /* 0x00007610fff37816 */ /* 0x000fc400000000f3 */
[----:B------:R-:W-:Y:S01]  /*5d50*/  PRMT R238, RZ, 0x7610, R238 ;  /* 0x00007610ffee7816 */ /* 0x000fe200000000ee */
[----:B------:R-:W5:Y:S01]  /*5d60*/  @!P1 LDG.E.U8 R241, desc[UR26][R188.64] ;  /* 0x0000001abcf19981 */ /* 0x000f62000c1e1100 */
[----:B------:R-:W-:Y:S02]  /*5d70*/  PRMT R240, RZ, 0x7610, R240 ;  /* 0x00007610fff07816 */ /* 0x000fe400000000f0 */
[----:B------:R-:W-:Y:S01]  /*5d80*/  PRMT R242, RZ, 0x7610, R242 ;  /* 0x00007610fff27816 */ /* 0x000fe200000000f2 */
[----:B------:R-:W5:Y:S01]  /*5d90*/  @!P1 LDG.E.U8 R243, desc[UR26][R192.64] ;  /* 0x0000001ac0f39981 */ /* 0x000f62000c1e1100 */
[----:B0-----:R-:W-:Y:S02]  /*5da0*/  @!P1 IMAD.MOV.U32 R126, RZ, RZ, R190 ;  /* 0x000000ffff7e9224 */ /* 0x001fe400078e00be */
[----:B------:R-:W-:Y:S01]  /*5db0*/  @!P1 IMAD.MOV.U32 R127, RZ, RZ, R191 ;  /* 0x000000ffff7f9224 */ /* 0x000fe200078e00bf */
[----:B------:R-:W-:Y:S01]  /*5dc0*/  PRMT R244, RZ, 0x7610, R244 ;  /* 0x00007610fff47816 */ /* 0x000fe200000000f4 */
[----:B------:R-:W5:Y:S04]  /*5dd0*/  @!P1 LDG.E.U8 R245, desc[UR26][R196.64] ;  /* 0x0000001ac4f59981 */ /* 0x000f68000c1e1100 */
[----:B------:R0:W5:Y:S04]  /*5de0*/  @!P1 LDG.E.U8 R248, desc[UR26][R126.64] ;  /* 0x0000001a7ef89981 */ /* 0x000168000c1e1100 */
[----:B------:R-:W5:Y:S04]  /*5df0*/  @!P1 LDG.E.U8 R238, desc[UR26][R170.64] ;  /* 0x0000001aaaee9981 */ /* 0x000f68000c1e1100 */
[----:B------:R-:W5:Y:S01]  /*5e00*/  @!P1 LDG.E.U8 R240, desc[UR26][R174.64] ;  /* 0x0000001aaef09981 */ /* 0x000f62000c1e1100 */
[----:B0-----:R-:W-:-:S02]  /*5e10*/  @!P1 IMAD.MOV.U32 R126, RZ, RZ, R194 ;  /* 0x000000ffff7e9224 */ /* 0x001fc400078e00c2 */
[----:B------:R-:W-:Y:S01]  /*5e20*/  @!P1 IMAD.MOV.U32 R127, RZ, RZ, R195 ;  /* 0x000000ffff7f9224 */ /* 0x000fe200078e00c3 */
[----:B------:R-:W5:Y:S04]  /*5e30*/  @!P1 LDG.E.U8 R242, desc[UR26][R178.64] ;  /* 0x0000001ab2f29981 */ /* 0x000f68000c1e1100 */
[----:B------:R0:W5:Y:S04]  /*5e40*/  @!P1 LDG.E.U8 R250, desc[UR26][R126.64] ;  /* 0x0000001a7efa9981 */ /* 0x000168000c1e1100 */
[----:B------:R-:W5:Y:S01]  /*5e50*/  @!P1 LDG.E.U8 R244, desc[UR26][R182.64] ;  /* 0x0000001ab6f49981 */ /* 0x000f62000c1e1100 */
[----:B0-----:R-:W-:-:S02]  /*5e60*/  @!P1 IMAD.MOV.U32 R126, RZ, RZ, R198 ;  /* 0x000000ffff7e9224 */ /* 0x001fc400078e00c6 */
[----:B------:R-:W-:-:S05]  /*5e70*/  @!P1 IMAD.MOV.U32 R127, RZ, RZ, R199 ;  /* 0x000000ffff7f9224 */ /* 0x000fca00078e00c7 */
[----:B------:R-:W5:Y:S04]  /*5e80*/  @!P1 LDG.E.U8 R252, desc[UR26][R126.64] ;  /* 0x0000001a7efc9981 */ /* 0x000f68000c1e1100 */
        /* <DEDUP_REMOVED lines=29> */
[----:B--2---:R0:W-:Y:S04]  /*6060*/  STS.U8 [R165+UR13+0x3c80], R234 ;  /* 0x003c80eaa5007988 */ /* 0x0041e8000800000d */
[----:B------:R0:W-:Y:S01]  /*6070*/  STS.U8 [R165+UR13+0x3e80], R236 ;  /* 0x003e80eca5007988 */ /* 0x0001e2000800000d */
[----:B------:R-:W-:-:S03]  /*6080*/  ULEA UR15, UR30, UR13, 0x3 ;  /* 0x0000000d1e0f7291 */ /* 0x000fc6000f8e18ff */
[----:B---3--:R0:W-:Y:S04]  /*6090*/  STS.U8 [R200+UR13+0x3100], R231 ;  /* 0x003100e7c8007988 */ /* 0x0081e8000800000d */
[----:B----4-:R0:W-:Y:S01]  /*60a0*/  STS.U8 [R200+UR13+0x3300], R233 ;  /* 0x003300e9c8007988 */ /* 0x0101e2000800000d */
[----:B------:R-:W-:Y:S01]  /*60b0*/  UIADD3 UR15, UPT, UPT, UR15, 0x4000, URZ ;  /* 0x000040000f0f7890 */ /* 0x000fe2000fffe0ff */
[----:B------:R-:W-:Y:S02]  /*60c0*/  UMOV UR4, UR5 ;  /* 0x0000000500047c82 */ /* 0x000fe40008000000 */
        /* <DEDUP_REMOVED lines=14> */
[----:B------:R1:W-:Y:S06]  /*61b0*/  MEMBAR.ALL.CTA ;  /* 0x0000000000007992 */ /* 0x0003ec0000008000 */
[----:B-1----:R-:W1:Y:S02]  /*61c0*/  FENCE.VIEW.ASYNC.S ;  /* 0x00000000000073c6 */ /* 0x002e640000000000 */
[----:B-1----:R-:W-:Y:S06]  /*61d0*/  BAR.SYNC.DEFER_BLOCKING 0x0 ;  /* 0x0000000000007b1d */ /* 0x002fec0000010000 */
[----:B------:R-:W-:Y:S05]  /*61e0*/  BRA.U UP1, `(.L_x_9) ;  /* 0x00000001013c7547 */ /* 0x000fea000b800000 */
[----:B------:R-:W-:Y:S01]  /*61f0*/  UMOV UR20, UR6 ;  /* 0x0000000600147c82 */ /* 0x000fe20008000000 */
[----:B------:R-:W-:Y:S01]  /*6200*/  UMOV UR21, 0x80004020 ;  /* 0x8000402000157882 */ /* 0x000fe20000000000 */
[----:B------:R-:W-:Y:S01]  /*6210*/  UMOV UR22, UR8 ;  /* 0x0000000800167c82 */ /* 0x000fe20008000000 */
[----:B------:R-:W-:Y:S01]  /*6220*/  UMOV UR23, 0x80004020 ;  /* 0x8000402000177882 */ /* 0x000fe20000000000 */
[----:B------:R-:W-:Y:S01]  /*6230*/  UMOV UR24, 0x0 ;  /* 0x0000000000187882 */ /* 0x000fe20000000000 */
[----:B------:R-:W-:Y:S01]  /*6240*/  UMOV UR25, 0x4108010 ;  /* 0x0410801000197882 */ /* 0x000fe20000000000 */
[----:B------:R-:W-:Y:S01]  /*6250*/  UMOV UR10, UR15 ;  /* 0x0000000f000a7c82 */ /* 0x000fe20008000000 */
[----:B------:R-:W-:Y:S01]  /*6260*/  UMOV UR11, URZ ;  /* 0x000000ff000b7c82 */ /* 0x000fe20008000000 */
[----:B------:R-:W-:Y:S01]  /*6270*/  UMOV UR32, 0x0 ;  /* 0x0000000000207882 */ /* 0x000fe20000000000 */
[----:B------:R-:W-:Y:S01]  /*6280*/  UMOV UR33, 0x4108010 ;  /* 0x0410801000217882 */ /* 0x000fe20000000000 */
[----:B------:R1:W-:Y:S01]  /*6290*/  UTCQMMA gdesc[UR20], gdesc[UR22], tmem[UR12], tmem[UR24], idesc[UR25], UPT ;  /* 0x00ff1816140075ea */ /* 0x0003e2000b80030c */
[----:B------:R-:W-:Y:S01]  /*62a0*/  UMOV UR5, UR10 ;  /* 0x0000000a00057c82 */ /* 0x000fe20008000000 */
[----:B------:R1:W-:Y:S01]  /*62b0*/  UTCQMMA gdesc[UR16], gdesc[UR18], tmem[UR12], tmem[UR32], idesc[UR33], UPT ;  /* 0x00ff2012100075ea */ /* 0x0003e2000b80030c */
[----:B------:R1:W-:Y:S01]  /*62c0*/  UTCBAR [UR5], URZ ;  /* 0x000000ff050073e9 */ /* 0x0003e200080000ff */
[----:B------:R-:W-:-:S02]  /*62d0*/  NOP ;  /* 0x0000000000007918 */ /* 0x000fc40000000000 */
.L_x_9:
[----:B------:R-:W-:Y:S01]  /*62e0*/  UIADD3 UR30, UPT, UPT, UR30, 0x1, URZ ;  /* 0x000000011e1e7890 */ /* 0x000fe2000fffe0ff */
[----:B------:R-:W-:Y:S01]  /*62f0*/  IMAD.U32 R126, RZ, RZ, UR4 ;  /* 0x00000004ff7e7e24 */ /* 0x000fe2000f8e00ff */
[----:B------:R-:W-:Y:S02]  /*6300*/  UIADD3 UR28, UPT, UPT, UR28, -0x1, URZ ;  /* 0xffffffff1c1c7890 */ /* 0x000fe4000fffe0ff */
[----:B------:R-:W-:Y:S02]  /*6310*/  UISETP.GT.AND UP2, UPT, UR30, 0x1, UPT ;  /* 0x000000011e00788c */ /* 0x000fe4000bf44270 */
[----:B------:R-:W-:Y:S02]  /*6320*/  UIADD3 UR29, UPT, UPT, UR29, -0x40, URZ ;  /* 0xffffffc01d1d7890 */ /* 0x000fe4000fffe0ff */
[----:B-1----:R-:W-:Y:S02]  /*6330*/  USEL UR5, URZ, 0x1, !UP2 ;  /* 0x00000001ff057887 */ /* 0x002fe4000d000000 */
[----:B------:R-:W-:-:S02]  /*6340*/  USEL UR30, UR30, URZ, !UP2 ;  /* 0x000000ff1e1e7287 */ /* 0x000fc4000d000000 */
[----:B------:R-:W-:Y:S02]  /*6350*/  UISETP.NE.U32.AND UP2, UPT, UR28, URZ, UPT ;  /* 0x000000ff1c00728c */ /* 0x000fe4000bf45070 */
[----:B------:R-:W-:-:S07]  /*6360*/  ULOP3.LUT UR5, UR4, UR5, URZ, 0x3c, !UPT ;  /* 0x0000000504057292 */ /* 0x000fce000f8e3cff */
[----:B------:R-:W-:Y:S05]  /*6370*/  BRA.U UP2, `(.L_x_10) ;  /* 0xffffffe502947547 */ /* 0x000fea000b83ffff */
.L_x_7:
[----:B------:R-:W-:-:S09]  /*6380*/  UISETP.GE.AND UP1, UPT, UR31, 0x40, UPT ;  /* 0x000000401f00788c */ /* 0x000fd2000bf26270 */
[----:B------:R-:W-:Y:S05]  /*6390*/  BRA.U !UP1, `(.L_x_11) ;  /* 0x0000000109107547 */ /* 0x000fea000b800000 */
[----:B------:R-:W-:-:S06]  /*63a0*/  USHF.L.U32 UR4, UR4, 0x1f, URZ ;  /* 0x0000001f04047899 */ /* 0x000fcc00080006ff */
[----:B------:R-:W-:-:S04]  /*63b0*/  IMAD.U32 R4, RZ, RZ, UR4 ;  /* 0x00000004ff047e24 */ /* 0x000fc8000f8e00ff */
[----:B------:R-:W1:Y:S02]  /*63c0*/  SYNCS.PHASECHK.TRANS64.TRYWAIT P0, [UR15], R4 ;  /* 0x00000004ff0075a7 */ /* 0x000e64000800110f */
[----:B-1----:R-:W-:Y:S05]  /*63d0*/  @!P0 BRA `(.L_x_12) ;  /* 0x0000001400988947 */ /* 0x002fea0003800000 */
.L_x_11:
[----:B------:R-:W-:Y:S01]  /*63e0*/  BAR.SYNC.DEFER_BLOCKING 0x0 ;  /* 0x0000000000007b1d */ /* 0x000fe20000010000 */
[C---:B------:R-:W-:Y:S02]  /*63f0*/  IMAD.SHL.U32 R68, R0.reuse, 0x200, RZ ;  /* 0x0000020000447824 */ /* 0x040fe400078e00ff */
[C---:B------:R-:W-:Y:S02]  /*6400*/  IMAD.SHL.U32 R67, R0.reuse, 0x10, RZ ;  /* 0x0000001000437824 */ /* 0x040fe400078e00ff */
[----:B------:R-:W-:Y:S01]  /*6410*/  IMAD.SHL.U32 R69, R0, 0x8, RZ ;  /* 0x0000000800457824 */ /* 0x000fe200078e00ff */
[----:B------:R-:W-:Y:S01]  /*6420*/  LOP3.LUT R71, R68, 0x2000, RZ, 0xc0, !PT ;  /* 0x0000200044477812 */ /* 0x000fe200078ec0ff */
[----:B------:R-:W1:Y:S01]  /*6430*/  LDCU.128 UR8, c[0x0][0x390] ;  /* 0x00007200ff0877ac */ /* 0x000e620008000c00 */
[----:B------:R-:W-:Y:S02]  /*6440*/  LOP3.LUT R68, R67, 0xf0, RZ, 0xc0, !PT ;  /* 0x000000f043447812 */ /* 0x000fe400078ec0ff */
[----:B------:R-:W-:Y:S01]  /*6450*/  LOP3.LUT R69, R69, 0x300, RZ, 0xc0, !PT ;  /* 0x0000030045457812 */ /* 0x000fe200078ec0ff */
[----:B------:R-:W2:Y:S01]  /*6460*/  LDCU UR4, c[0x0][0x3b4] ;  /* 0x00007680ff0477ac */ /* 0x000ea20008000800 */
[----:B------:R-:W-:-:S02]  /*6470*/  IADD3 R68, PT, PT, R68, UR13, R71 ;  /* 0x0000000d44447c10 */ /* 0x000fc4000fffe047 */
[----:B------:R-:W-:Y:S01]  /*6480*/  LOP3.LUT R67, R67, 0x3f0, RZ, 0xc0, !PT ;  /* 0x000003f043437812 */ /* 0x000fe200078ec0ff */
[----:B------:R-:W3:Y:S02]  /*6490*/  LDCU UR5, c[0x0][0x3b8] ;  /* 0x00007700ff0577ac */ /* 0x000ee40008000800 */
[----:B------:R-:W-:Y:S01]  /*64a0*/  IMAD.IADD R68, R69, 0x1, R68 ;  /* 0x0000000145447824 */ /* 0x000fe200078e0244 */
[----:B------:R-:W4:Y:S02]  /*64b0*/  @!P4 SYNCS.CCTL.IV [UR13+0x4000] ;  /* 0x00400000ff00c9b1 */ /* 0x000f24000800000d */
[----:B----4-:R-:W-:Y:S01]  /*64c0*/  BAR.SYNC.DEFER_BLOCKING 0x0 ;  /* 0x0000000000007b1d */ /* 0x010fe20000010000 */
[C---:B-1----:R-:W-:Y:S01]  /*64d0*/  ISETP.GE.AND P0, PT, R60.reuse, UR10, PT ;  /* 0x0000000a3c007c0c */ /* 0x042fe2000bf06270 */
[----:B--2---:R-:W-:-:S03]  /*64e0*/  IMAD R60, R60, UR4, RZ ;  /* 0x000000043c3c7c24 */ /* 0x004fc6000f8e02ff */
[----:B------:R-:W-:Y:S01]  /*64f0*/  ISETP.LT.AND P3, PT, R3, UR11, !P0 ;  /* 0x0000000b03007c0c */ /* 0x000fe2000c761270 */
[----:B0-----:R-:W-:Y:S01]  /*6500*/  LDTM.16dp32bit_t0_t15.x32 R4, tmem[UR14] ;  /* 0x0000000e000479ee */ /* 0x001fe20008a80000 */
[----:B------:R-:W0:Y:S01]  /*6510*/  LDTM.16dp32bit_t16_t31.x32 R4, tmem[UR14+0x20] ;  /* 0x0000200e000479ee */ /* 0x000e220008aa0000 */
[----:B------:R-:W1:Y:S01]  /*6520*/  @!P4 SYNCS.CCTL.IV [UR13+0x4008] ;  /* 0x00400800ff00c9b1 */ /* 0x000e62000800000d */
[----:B------:R-:W-:Y:S01]  /*6530*/  NOP ;  /* 0x0000000000007918 */ /* 0x000fe20000000000 */
[----:B------:R-:W-:Y:S02]  /*6540*/  ISETP.LT.AND P4, PT, R2, UR11, !P0 ;  /* 0x0000000b02007c0c */ /* 0x000fe4000c781270 */
[----:B0-----:R-:W-:Y:S02]  /*6550*/  F2FP.SATFINITE.E4M3.F32.PACK_AB_MERGE_C R4, R5, R4, RZ ;  /* 0x000000040504723e */ /* 0x001fe400048070ff */
[----:B------:R-:W-:Y:S02]  /*6560*/  F2FP.SATFINITE.E4M3.F32.PACK_AB_MERGE_C R6, R7, R6, RZ ;  /* 0x000000060706723e */ /* 0x000fe400048070ff */
[----:B------:R-:W-:-:S02]  /*6570*/  F2FP.SATFINITE.E4M3.F32.PACK_AB_MERGE_C R8, R9, R8, RZ ;  /* 0x000000080908723e */ /* 0x000fc400048070ff */
[----:B------:R-:W-:Y:S02]  /*6580*/  F2FP.SATFINITE.E4M3.F32.PACK_AB_MERGE_C R12, R13, R12, RZ ;  /* 0x0000000c0d0c723e */ /* 0x000fe400048070ff */
[----:B------:R-:W-:Y:S02]  /*6590*/  F2FP.SATFINITE.E4M3.F32.PACK_AB_MERGE_C R14, R15, R14, RZ ;  /* 0x0000000e0f0e723e */ /* 0x000fe400048070ff */
[----:B------:R-:W-:Y:S02]  /*65a0*/  F2FP.SATFINITE.E4M3.F32.PACK_AB_MERGE_C R16, R17, R16, RZ ;  /* 0x000000101110723e */ /* 0x000fe400048070ff */
[----:B------:R-:W-:Y:S02]  /*65b0*/  F2FP.SATFINITE.E4M3.F32.PACK_AB_MERGE_C R20, R21, R20, RZ ;  /* 0x000000141514723e */ /* 0x000fe400048070ff */
[----:B------:R-:W-:Y:S02]  /*65c0*/  F2FP.SATFINITE.E4M3.F32.PACK_AB_MERGE_C R22, R23, R22, RZ ;  /* 0x000000161716723e */ /* 0x000fe400048070ff */
[----:B------:R-:W-:-:S02]  /*65d0*/  F2FP.SATFINITE.E4M3.F32.PACK_AB_MERGE_C R24, R25, R24, RZ ;  /* 0x000000181918723e */ /* 0x000fc400048070ff */
[----:B------:R-:W-:Y:S02]  /*65e0*/  F2FP.SATFINITE.E4M3.F32.PACK_AB_MERGE_C R18, R19, R18, RZ ;  /* 0x000000121312723e */ /* 0x000fe400048070ff */
[----:B------:R-:W-:Y:S02]  /*65f0*/  F2FP.SATFINITE.E4M3.F32.PACK_AB_MERGE_C R26, R27, R26, RZ ;  /* 0x0000001a1b1a723e */ /* 0x000fe400048070ff */
[----:B------:R-:W-:Y:S02]  /*6600*/  F2FP.SATFINITE.E4M3.F32.PACK_AB_MERGE_C R28, R29, R28, RZ ;  /* 0x0000001c1d1c723e */ /* 0x000fe400048070ff */
[----:B------:R-:W-:Y:S02]  /*6610*/  LOP3.LUT R19, R4, 0xffff, RZ, 0xc0, !PT ;  /* 0x0000ffff04137812 */ /* 0x000fe400078ec0ff */
[----:B------:R-:W-:Y:S02]  /*6620*/  LOP3.LUT R70, R6, 0xffff, RZ, 0xc0, !PT ;  /* 0x0000ffff06467812 */ /* 0x000fe400078ec0ff */
[----:B------:R-:W-:-:S02]  /*6630*/  LOP3.LUT R21, R8, 0xffff, RZ, 0xc0, !PT ;  /* 0x0000ffff08157812 */ /* 0x000fc400078ec0ff */
[----:B------:R-:W-:Y:S02]  /*6640*/  LOP3.LUT R23, R12, 0xffff, RZ, 0xc0, !PT ;  /* 0x0000ffff0c177812 */ /* 0x000fe400078ec0ff */
[----:B------:R-:W-:Y:S02]  /*6650*/  LOP3.LUT R14, R14, 0xffff, RZ, 0xc0, !PT ;  /* 0x0000ffff0e0e7812 */ /* 0x000fe400078ec0ff */
[----:B------:R-:W-:Y:S02]  /*6660*/  LOP3.LUT R25, R16, 0xffff, RZ, 0xc0, !PT ;  /* 0x0000ffff10197812 */ /* 0x000fe400078ec0ff */
[----:B------:R-:W-:Y:S02]  /*6670*/  LOP3.LUT R20, R20, 0xffff, RZ, 0xc0, !PT ;  /* 0x0000ffff14147812 */ /* 0x000fe400078ec0ff */
[----:B------:R-:W-:Y:S02]  /*6680*/  LOP3.LUT R27, R22, 0xffff, RZ, 0xc0, !PT ;  /* 0x0000ffff161b7812 */ /* 0x000fe400078ec0ff */
[----:B------:R-:W-:-:S02]  /*6690*/  LOP3.LUT R29, R24, 0xffff, RZ, 0xc0, !PT ;  /* 0x0000ffff181d7812 */ /* 0x000fc400078ec0ff */
[----:B------:R-:W-:Y:S02]  /*66a0*/  F2FP.SATFINITE.E4M3.F32.PACK_AB_MERGE_C R30, R31, R30, RZ ;  /* 0x0000001e1f1e723e */ /* 0x000fe400048070ff */
[----:B------:R-:W-:Y:S02]  /*66b0*/  F2FP.SATFINITE.E4M3.F32.PACK_AB_MERGE_C R32, R33, R32, RZ ;  /* 0x000000202120723e */ /* 0x000fe400048070ff */
[--C-:B------:R-:W-:Y:S02]  /*66c0*/  PRMT R4, R21, 0x3340, R0.reuse ;  /* 0x0000334015047816 */ /* 0x100fe40000000000 */
[----:B------:R-:W-:Y:S02]  /*66d0*/  PRMT R6, R25, 0x3340, R0 ;  /* 0x0000334019067816 */ /* 0x000fe40000000000 */
[----:B------:R-:W-:Y:S02]  /*66e0*/  PRMT R5, R19, 0x3340, R70 ;  /* 0x0000334013057816 */ /* 0x000fe40000000046 */
[----:B------:R-:W-:-:S02]  /*66f0*/  PRMT R7, R23, 0x3340, R14 ;  /* 0x0000334017077816 */ /* 0x000fc4000000000e */
[----:B------:R-:W-:Y:S02]  /*6700*/  PRMT R8, R29, 0x3340, R0 ;  /* 0x000033401d087816 */ /* 0x000fe40000000000 */
[----:B------:R-:W-:Y:S02]  /*6710*/  PRMT R9, R20, 0x3340, R27 ;  /* 0x0000334014097816 */ /* 0x000fe4000000001b */
[----:B------:R-:W-:Y:S02]  /*6720*/  F2FP.SATFINITE.E4M3.F32.PACK_AB_MERGE_C R10, R11, R10, RZ ;  /* 0x0000000a0b0a723e */ /* 0x000fe400048070ff */
[----:B------:R-:W-:Y:S02]  /*6730*/  LOP3.LUT R28, R28, 0xffff, RZ, 0xc0, !PT ;  /* 0x0000ffff1c1c7812 */ /* 0x000fe400078ec0ff */
[----:B------:R-:W-:Y:S02]  /*6740*/  LOP3.LUT R31, R30, 0xffff, RZ, 0xc0, !PT ;  /* 0x0000ffff1e1f7812 */ /* 0x000fe400078ec0ff */
[----:B------:R-:W-:-:S02]  /*6750*/  LOP3.LUT R33, R32, 0xffff, RZ, 0xc0, !PT ;  /* 0x0000ffff20217812 */ /* 0x000fc400078ec0ff */
[----:B------:R-:W-:Y:S02]  /*6760*/  PRMT R11, R5, 0x5410, R4 ;  /* 0x00005410050b7816 */ /* 0x000fe40000000004 */
[----:B------:R-:W-:Y:S02]  /*6770*/  PRMT R13, R7, 0x5410, R6 ;  /* 0x00005410070d7816 */ /* 0x000fe40000000006 */
[----:B------:R-:W-:Y:S02]  /*6780*/  PRMT R15, R9, 0x5410, R8 ;  /* 0x00005410090f7816 */ /* 0x000fe40000000008 */
[----:B------:R-:W-:Y:S02]  /*6790*/  SHF.R.U32.HI R4, RZ, 0x8, R19 ;  /* 0x00000008ff047819 */ /* 0x000fe40000011613 */
[----:B------:R-:W-:Y:S02]  /*67a0*/  SHF.R.U32.HI R5, RZ, 0x8, R70 ;  /* 0x00000008ff057819 */ /* 0x000fe40000011646 */
[----:B------:R-:W-:-:S02]  /*67b0*/  SHF.R.U32.HI R6, RZ, 0x8, R21 ;  /* 0x00000008ff067819 */ /* 0x000fc40000011615 */
[----:B------:R-:W-:Y:S02]  /*67c0*/  SHF.R.U32.HI R7, RZ, 0x8, R23 ;  /* 0x00000008ff077819 */ /* 0x000fe40000011617 */
[----:B------:R-:W-:Y:S02]  /*67d0*/  SHF.R.U32.HI R8, RZ, 0x8, R14 ;  /* 0x00000008ff087819 */ /* 0x000fe4000001160e */
[----:B------:R-:W-:Y:S02]  /*67e0*/  SHF.R.U32.HI R9, RZ, 0x8, R25 ;  /* 0x00000008ff097819 */ /* 0x000fe40000011619 */
[----:B------:R-:W-:Y:S02]  /*67f0*/  PRMT R12, R33, 0x3340, R0 ;  /* 0x00003340210c7816 */ /* 0x000fe40000000000 */
[----:B------:R-:W-:Y:S02]  /*6800*/  PRMT R17, R28, 0x3340, R31 ;  /* 0x000033401c117816 */ /* 0x000fe4000000001f */
[----:B------:R-:W-:-:S02]  /*6810*/  LOP3.LUT R4, R4, 0xffff, RZ, 0xc0, !PT ;  /* 0x0000ffff04047812 */ /* 0x000fc400078ec0ff */
[----:B------:R-:W-:Y:S02]  /*6820*/  LOP3.LUT R5, R5, 0xffff, RZ, 0xc0, !PT ;  /* 0x0000ffff05057812 */ /* 0x000fe400078ec0ff */
[----:B------:R-:W-:Y:S02]  /*6830*/  LOP3.LUT R6, R6, 0xffff, RZ, 0xc0, !PT ;  /* 0x0000ffff06067812 */ /* 0x000fe400078ec0ff */
[----:B------:R-:W-:Y:S02]  /*6840*/  LOP3.LUT R7, R7, 0xffff, RZ, 0xc0, !PT ;  /* 0x0000ffff07077812 */ /* 0x000fe400078ec0ff */
[----:B------:R-:W-:Y:S02]  /*6850*/  LOP3.LUT R8, R8, 0xffff, RZ, 0xc0, !PT ;  /* 0x0000ffff08087812 */ /* 0x000fe400078ec0ff */
[----:B------:R-:W-:Y:S02]  /*6860*/  LOP3.LUT R9, R9, 0xffff, RZ, 0xc0, !PT ;  /* 0x0000ffff09097812 */ /* 0x000fe400078ec0ff */
[----:B------:R-:W-:-:S02]  /*6870*/  PRMT R17, R17, 0x5410, R12 ;  /* 0x0000541011117816 */ /* 0x000fc4000000000c */
[----:B------:R-:W-:Y:S02]  /*6880*/  PRMT R19, R4, 0x3340, R5 ;  /* 0x0000334004137816 */ /* 0x000fe40000000005 */
[----:B------:R-:W-:Y:S02]  /*6890*/  PRMT R12, R6, 0x3340, R1 ;  /* 0x00003340060c7816 */ /* 0x000fe40000000001 */
[----:B------:R-:W-:Y:S02]  /*68a0*/  PRMT R21, R7, 0x3340, R8 ;  /* 0x0000334007157816 */ /* 0x000fe40000000008 */
[----:B------:R-:W-:Y:S02]  /*68b0*/  PRMT R14, R9, 0x3340, R0 ;  /* 0x00003340090e7816 */ /* 0x000fe40000000000 */
[----:B------:R-:W-:Y:S02]  /*68c0*/  SHF.R.U32.HI R4, RZ, 0x8, R20 ;  /* 0x00000008ff047819 */ /* 0x000fe40000011614 */
[----:B------:R-:W-:-:S02]  /*68d0*/  SHF.R.U32.HI R5, RZ, 0x8, R27 ;  /* 0x00000008ff057819 */ /* 0x000fc4000001161b */
[----:B------:R-:W-:Y:S02]  /*68e0*/  SHF.R.U32.HI R6, RZ, 0x8, R29 ;  /* 0x00000008ff067819 */ /* 0x000fe4000001161d */
[----:B------:R-:W-:Y:S02]  /*68f0*/  SHF.R.U32.HI R7, RZ, 0x8, R28 ;  /* 0x00000008ff077819 */ /* 0x000fe4000001161c */
[----:B------:R-:W-:Y:S02]  /*6900*/  SHF.R.U32.HI R8, RZ, 0x8, R31 ;  /* 0x00000008ff087819 */ /* 0x000fe4000001161f */
[----:B------:R-:W-:Y:S02]  /*6910*/  SHF.R.U32.HI R9, RZ, 0x8, R33 ;  /* 0x00000008ff097819 */ /* 0x000fe40000011621 */
[----:B------:R-:W-:Y:S02]  /*6920*/  LOP3.LUT R4, R4, 0xffff, RZ, 0xc0, !PT ;  /* 0x0000ffff04047812 */ /* 0x000fe400078ec0ff */
[----:B------:R-:W-:-:S02]  /*6930*/  LOP3.LUT R5, R5, 0xffff, RZ, 0xc0, !PT ;  /* 0x0000ffff05057812 */ /* 0x000fc400078ec0ff */
[----:B------:R-:W-:Y:S02]  /*6940*/  LOP3.LUT R6, R6, 0xffff, RZ, 0xc0, !PT ;  /* 0x0000ffff06067812 */ /* 0x000fe400078ec0ff */
[----:B------:R-:W-:Y:S02]  /*6950*/  LOP3.LUT R9, R9, 0xffff, RZ, 0xc0, !PT ;  /* 0x0000ffff09097812 */ /* 0x000fe400078ec0ff */
[----:B------:R-:W-:Y:S02]  /*6960*/  LOP3.LUT R8, R8, 0xffff, RZ, 0xc0, !PT ;  /* 0x0000ffff08087812 */ /* 0x000fe400078ec0ff */
[----:B------:R-:W-:Y:S02]  /*6970*/  LOP3.LUT R7, R7, 0xffff, RZ, 0xc0, !PT ;  /* 0x0000ffff07077812 */ /* 0x000fe400078ec0ff */
[----:B------:R-:W-:Y:S02]  /*6980*/  PRMT R5, R4, 0x3340, R5 ;  /* 0x0000334004057816 */ /* 0x000fe40000000005 */
[----:B------:R-:W-:-:S02]  /*6990*/  PRMT R6, R6, 0x3340, R1 ;  /* 0x0000334006067816 */ /* 0x000fc40000000001 */
[----:B------:R-:W-:Y:S02]  /*69a0*/  F2FP.SATFINITE.E4M3.F32.PACK_AB_MERGE_C R34, R35, R34, RZ ;  /* 0x000000222322723e */ /* 0x000fe400048070ff */
[----:B------:R-:W-:Y:S01]  /*69b0*/  PRMT R9, R9, 0x3340, R0 ;  /* 0x0000334009097816 */ /* 0x000fe20000000000 */
[----:B------:R-:W-:Y:S01]  /*69c0*/  IMAD.SHL.U32 R0, R0, 0x40, RZ ;  /* 0x0000004000007824 */ /* 0x000fe200078e00ff */
[----:B------:R-:W-:Y:S02]  /*69d0*/  PRMT R8, R7, 0x3340, R8 ;  /* 0x0000334007087816 */ /* 0x000fe40000000008 */
[----:B------:R-:W-:Y:S02]  /*69e0*/  LOP3.LUT R26, R26, 0xffff, RZ, 0xc0, !PT ;  /* 0x0000ffff1a1a7812 */ /* 0x000fe400078ec0ff */
[----:B------:R-:W-:Y:S02]  /*69f0*/  PRMT R7, R5, 0x5410, R6 ;  /* 0x0000541005077816 */ /* 0x000fe40000000006 */
[----:B------:R-:W-:-:S02]  /*6a00*/  PRMT R19, R19, 0x5410, R12 ;  /* 0x0000541013137816 */ /* 0x000fc4000000000c */
[----:B------:R-:W-:Y:S02]  /*6a10*/  PRMT R21, R21, 0x5410, R14 ;  /* 0x0000541015157816 */ /* 0x000fe4000000000e */
[----:B------:R-:W-:Y:S02]  /*6a20*/  LOP3.LUT R10, R10, 0xffff, RZ, 0xc0, !PT ;  /* 0x0000ffff0a0a7812 */ /* 0x000fe400078ec0ff */
[----:B------:R-:W-:Y:S02]  /*6a30*/  LOP3.LUT R18, R18, 0xffff, RZ, 0xc0, !PT ;  /* 0x0000ffff12127812 */ /* 0x000fe400078ec0ff */
[----:B------:R-:W-:Y:S02]  /*6a40*/  PRMT R9, R8, 0x5410, R9 ;  /* 0x0000541008097816 */ /* 0x000fe40000000009 */
[----:B------:R-:W-:Y:S02]  /*6a50*/  LOP3.LUT R34, R34, 0xffff, RZ, 0xc0, !PT ;  /* 0x0000ffff22227812 */ /* 0x000fe400078ec0ff */
[----:B------:R-:W-:-:S02]  /*6a60*/  PRMT R6, R15, 0x4210, R26 ;  /* 0x000042100f067816 */ /* 0x000fc4000000001a */
[----:B------:R-:W-:Y:S02]  /*6a70*/  PRMT R26, R7, 0x5210, R26 ;  /* 0x00005210071a7816 */ /* 0x000fe4000000001a */
[--C-:B------:R-:W-:Y:S02]  /*6a80*/  PRMT R4, R11, 0x4210, R10.reuse ;  /* 0x000042100b047816 */ /* 0x100fe4000000000a */
[----:B------:R-:W-:Y:S02]  /*6a90*/  PRMT R24, R19, 0x5210, R10 ;  /* 0x0000521013187816 */ /* 0x000fe4000000000a */
[--C-:B------:R-:W-:Y:S02]  /*6aa0*/  PRMT R5, R13, 0x4210, R18.reuse ;  /* 0x000042100d057816 */ /* 0x100fe40000000012 */
[----:B------:R-:W-:Y:S02]  /*6ab0*/  PRMT R25, R21, 0x5210, R18 ;  /* 0x0000521015197816 */ /* 0x000fe40000000012 */
[----:B------:R-:W-:-:S02]  /*6ac0*/  PRMT R7, R17, 0x4210, R34 ;  /* 0x0000421011077816 */ /* 0x000fc40000000022 */
[----:B------:R-:W-:Y:S02]  /*6ad0*/  PRMT R27, R9, 0x5210, R34 ;  /* 0x00005210091b7816 */ /* 0x000fe40000000022 */
[----:B------:R-:W-:Y:S01]  /*6ae0*/  LOP3.LUT R0, R0, 0x1000, RZ, 0xc0, !PT ;  /* 0x0000100000007812 */ /* 0x000fe200078ec0ff */
[----:B-1----:R0:W-:Y:S01]  /*6af0*/  STS.128 [R68], R4 ;  /* 0x0000000444007388 */ /* 0x0021e20000000c00 */
[----:B------:R-:W-:Y:S02]  /*6b00*/  IADD3 R16, P1, PT, R60, UR8, RZ ;  /* 0x000000083c107c10 */ /* 0x000fe4000ff3e0ff */
[----:B------:R-:W-:Y:S01]  /*6b10*/  IADD3 R67, PT, PT, R67, UR13, R0 ;  /* 0x0000000d43437c10 */ /* 0x000fe2000fffe000 */
[----:B------:R-:W-:Y:S01]  /*6b20*/  STS.128 [R68+0x1000], R24 ;  /* 0x0010001844007388 */ /* 0x000fe20000000c00 */
[----:B---3--:R-:W-:Y:S01]  /*6b30*/  IMAD R0, R2, UR5, RZ ;  /* 0x0000000502007c24 */ /* 0x008fe2000f8e02ff */
[----:B------:R-:W-:Y:S01]  /*6b40*/  LEA.HI.X.SX32 R60, R60, UR9, 0x1, P1 ;  /* 0x000000093c3c7c11 */ /* 0x000fe200088f0eff */
[----:B------:R-:W-:Y:S01]  /*6b50*/  BAR.SYNC.DEFER_BLOCKING 0x0 ;  /* 0x0000000000007b1d */ /* 0x000fe20000010000 */
[C---:B------:R-:W-:Y:S01]  /*6b60*/  ISETP.LT.AND P1, PT, R36.reuse, UR11, !P0 ;  /* 0x0000000b24007c0c */ /* 0x040fe2000c721270 */
[----:B------:R-:W-:Y:S01]  /*6b70*/  IMAD R36, R36, UR5, RZ ;  /* 0x0000000524247c24 */ /* 0x000fe2000f8e02ff */
[----:B------:R-:W-:Y:S01]  /*6b80*/  IADD3 R2, P2, PT, R0, R16, RZ ;  /* 0x0000001000027210 */ /* 0x000fe20007f5e0ff */
[----:B0-----:R-:W-:-:S03]  /*6b90*/  IMAD R5, R3, UR5, RZ ;  /* 0x0000000503057c24 */ /* 0x001fc6000f8e02ff */
[----:B------:R-:W-:Y:S01]  /*6ba0*/  LEA.HI.X.SX32 R3, R0, R60, 0x1, P2 ;  /* 0x0000003c00037211 */ /* 0x000fe200010f0eff */
[----:B------:R-:W-:Y:S01]  /*6bb0*/  IMAD R0, R64, UR5, RZ ;  /* 0x0000000540007c24 */ /* 0x000fe2000f8e02ff */
[C---:B------:R-:W-:Y:S01]  /*6bc0*/  ISETP.LT.AND P2, PT, R37.reuse, UR11, !P0 ;  /* 0x0000000b25007c0c */ /* 0x040fe2000c741270 */
[----:B------:R-:W-:Y:S01]  /*6bd0*/  IMAD R37, R37, UR5, RZ ;  /* 0x0000000525257c24 */ /* 0x000fe2000f8e02ff */
[----:B------:R-:W-:-:S04]  /*6be0*/  IADD3 R4, P6, PT, R5, R16, RZ ;  /* 0x0000001005047210 */ /* 0x000fc80007fde0ff */
[----:B------:R-:W-:Y:S02]  /*6bf0*/  LEA.HI.X.SX32 R5, R5, R60, 0x1, P6 ;  /* 0x0000003c05057211 */ /* 0x000fe400030f0eff */
[C---:B------:R-:W-:Y:S01]  /*6c00*/  ISETP.LT.AND P6, PT, R38.reuse, UR11, !P0 ;  /* 0x0000000b26007c0c */ /* 0x040fe2000c7c1270 */
[----:B------:R-:W-:Y:S01]  /*6c10*/  IMAD R38, R38, UR5, RZ ;  /* 0x0000000526267c24 */ /* 0x000fe2000f8e02ff */
[----:B------:R-:W0:Y:S02]  /*6c20*/  LDS.128 R8, [R67] ;  /* 0x0000000043087984 */ /* 0x000e240000000c00 */
[C---:B0-----:R-:W-:Y:S02]  /*6c30*/  PRMT R75, R8.reuse, 0x7770, RZ ;  /* 0x00007770084b7816 */ /* 0x041fe400000000ff */
[C---:B------:R-:W-:Y:S02]  /*6c40*/  PRMT R69, R8.reuse, 0x7773, RZ ;  /* 0x0000777308457816 */ /* 0x040fe400000000ff */
[C---:B------:R-:W-:Y:S01]  /*6c50*/  PRMT R71, R8.reuse, 0x7772, RZ ;  /* 0x0000777208477816 */ /* 0x040fe200000000ff */
[----:B------:R0:W-:Y:S01]  /*6c60*/  @P4 STG.E.U8 desc[UR26][R2.64], R75 ;  /* 0x0000004b02004986 */ /* 0x0001e2000c10111a */
[----:B------:R-:W-:-:S02]  /*6c70*/  PRMT R73, R8, 0x7771, RZ ;  /* 0x0000777108497816 */ /* 0x000fc400000000ff */
[-C--:B------:R-:W-:Y:S02]  /*6c80*/  IADD3 R6, P4, PT, R36, R16.reuse, RZ ;  /* 0x0000001024067210 */ /* 0x080fe40007f9e0ff */
[----:B------:R-:W-:Y:S01]  /*6c90*/  IADD3 R8, P5, PT, R37, R16, RZ ;  /* 0x0000001025087210 */ /* 0x000fe20007fbe0ff */
[----:B------:R1:W-:Y:S01]  /*6ca0*/  @P3 STG.E.U8 desc[UR26][R4.64], R73 ;  /* 0x0000004904003986 */ /* 0x0003e2000c10111a */
[C---:B------:R-:W-:Y:S02]  /*6cb0*/  PRMT R31, R9.reuse, 0x7773, RZ ;  /* 0x00007773091f7816 */ /* 0x040fe400000000ff */
[C---:B------:R-:W-:Y:S02]  /*6cc0*/  PRMT R33, R9.reuse, 0x7772, RZ ;  /* 0x0000777209217816 */ /* 0x040fe400000000ff */
[C---:B------:R-:W-:Y:S02]  /*6cd0*/  PRMT R35, R9.reuse, 0x7771, RZ ;  /* 0x0000777109237816 */ /* 0x040fe400000000ff */
[----:B------:R-:W-:-:S02]  /*6ce0*/  PRMT R13, R9, 0x7770, RZ ;  /* 0x00007770090d7816 */ /* 0x000fc400000000ff */
[-C--:B------:R-:W-:Y:S02]  /*6cf0*/  LEA.HI.X.SX32 R7, R36, R60.reuse, 0x1, P4 ;  /* 0x0000003c24077211 */ /* 0x080fe400020f0eff */
[C---:B------:R-:W-:Y:S02]  /*6d00*/  PRMT R25, R10.reuse, 0x7773, RZ ;  /* 0x000077730a197816 */ /* 0x040fe400000000ff */
[C---:B------:R-:W-:Y:S01]  /*6d10*/  PRMT R27, R10.reuse, 0x7772, RZ ;  /* 0x000077720a1b7816 */ /* 0x040fe200000000ff */
[----:B------:R-:W-:Y:S01]  /*6d20*/  @P1 STG.E.U8 desc[UR26][R6.64], R71 ;  /* 0x0000004706001986 */ /* 0x000fe2000c10111a */
[C---:B------:R-:W-:Y:S02]  /*6d30*/  PRMT R29, R10.reuse, 0x7771, RZ ;  /* 0x000077710a1d7816 */ /* 0x040fe400000000ff */
[----:B------:R-:W-:Y:S02]  /*6d40*/  PRMT R15, R10, 0x7770, RZ ;  /* 0x000077700a0f7816 */ /* 0x000fe400000000ff */
[----:B------:R-:W-:-:S02]  /*6d50*/  LEA.HI.X.SX32 R9, R37, R60, 0x1, P5 ;  /* 0x0000003c25097211 */ /* 0x000fc400028f0eff */
[C---:B------:R-:W-:Y:S01]  /*6d60*/  ISETP.LT.AND P4, PT, R39.reuse, UR11, !P0 ;  /* 0x0000000b27007c0c */ /* 0x040fe2000c781270 */
[----:B------:R-:W-:Y:S01]  /*6d70*/  IMAD R39, R39, UR5, RZ ;  /* 0x0000000527277c24 */ /* 0x000fe2000f8e02ff */
[----:B------:R-:W-:Y:S01]  /*6d80*/  IADD3 R10, P3, PT, R38, R16, RZ ;  /* 0x00000010260a7210 */ /* 0x000fe20007f7e0ff */
[----:B------:R2:W-:Y:S01]  /*6d90*/  @P2 STG.E.U8 desc[UR26][R8.64], R69 ;  /* 0x0000004508002986 */ /* 0x0005e2000c10111a */
[C---:B------:R-:W-:Y:S02]  /*6da0*/  PRMT R17, R11.reuse, 0x7773, RZ ;  /* 0x000077730b117816 */ /* 0x040fe400000000ff */
[C---:B------:R-:W-:Y:S02]  /*6db0*/  PRMT R19, R11.reuse, 0x7772, RZ ;  /* 0x000077720b137816 */ /* 0x040fe400000000ff */
[C---:B------:R-:W-:Y:S02]  /*6dc0*/  PRMT R21, R11.reuse, 0x7771, RZ ;  /* 0x000077710b157816 */ /* 0x040fe400000000ff */
[----:B------:R-:W-:-:S02]  /*6dd0*/  PRMT R23, R11, 0x7770, RZ ;  /* 0x000077700b177816 */ /* 0x000fc400000000ff */
[----:B------:R-:W-:Y:S02]  /*6de0*/  LEA.HI.X.SX32 R11, R38, R60, 0x1, P3 ;  /* 0x0000003c260b7211 */ /* 0x000fe400018f0eff */
[C---:B------:R-:W-:Y:S01]  /*6df0*/  ISETP.LT.AND P3, PT, R40.reuse, UR11, !P0 ;  /* 0x0000000b28007c0c */ /* 0x040fe2000c761270 */
[----:B------:R-:W-:Y:S01]  /*6e00*/  IMAD R40, R40, UR5, RZ ;  /* 0x0000000528287c24 */ /* 0x000fe2000f8e02ff */
[----:B0-----:R-:W-:Y:S01]  /*6e10*/  IADD3 R2, P2, PT, R39, R16, RZ ;  /* 0x0000001027027210 */ /* 0x001fe20007f5e0ff */
[----:B------:R0:W-:Y:S01]  /*6e20*/  @P6 STG.E.U8 desc[UR26][R10.64], R13 ;  /* 0x0000000d0a006986 */ /* 0x0001e2000c10111a */
[C---:B------:R-:W-:Y:S01]  /*6e30*/  ISETP.LT.AND P1, PT, R41.reuse, UR11, !P0 ;  /* 0x0000000b29007c0c */ /* 0x040fe2000c721270 */
[----:B------:R-:W-:Y:S01]  /*6e40*/  IMAD R41, R41, UR5, RZ ;  /* 0x0000000529297c24 */ /* 0x000fe2000f8e02ff */
[----:B------:R-:W-:Y:S02]  /*6e50*/  LEA.HI.X.SX32 R3, R39, R60, 0x1, P2 ;  /* 0x0000003c27037211 */ /* 0x000fe400010f0eff */
[C---:B------:R-:W-:Y:S01]  /*6e60*/  ISETP.LT.AND P2, PT, R42.reuse, UR11, !P0 ;  /* 0x0000000b2a007c0c */ /* 0x040fe2000c741270 */
[----:B------:R-:W-:Y:S01]  /*6e70*/  IMAD R42, R42, UR5, RZ ;  /* 0x000000052a2a7c24 */ /* 0x000fe2000f8e02ff */
[-C--:B-1----:R-:W-:Y:S01]  /*6e80*/  IADD3 R4, P5, PT, R40, R16.reuse, RZ ;  /* 0x0000001028047210 */ /* 0x082fe20007fbe0ff */
[----:B------:R1:W-:Y:S01]  /*6e90*/  @P4 STG.E.U8 desc[UR26][R2.64], R35 ;  /* 0x0000002302004986 */ /* 0x0003e2000c10111a */
[----:B--2---:R-:W-:-:S02]  /*6ea0*/  IADD3 R8, P6, PT, R41, R16, RZ ;  /* 0x0000001029087210 */ /* 0x004fc40007fde0ff */
[----:B------:R-:W-:Y:S02]  /*6eb0*/  LEA.HI.X.SX32 R5, R40, R60, 0x1, P5 ;  /* 0x0000003c28057211 */ /* 0x000fe400028f0eff */
[C---:B0-----:R-:W-:Y:S02]  /*6ec0*/  IADD3 R10, P4, PT, R42.reuse, R16, RZ ;  /* 0x000000102a0a7210 */ /* 0x041fe40007f9e0ff */
[C---:B------:R-:W-:Y:S01]  /*6ed0*/  ISETP.LT.AND P5, PT, R43.reuse, UR11, !P0 ;  /* 0x0000000b2b007c0c */ /* 0x040fe2000c7a1270 */
[----:B------:R-:W-:Y:S01]  /*6ee0*/  IMAD R43, R43, UR5, RZ ;  /* 0x000000052b2b7c24 */ /* 0x000fe2000f8e02ff */
[-C--:B------:R-:W-:Y:S01]  /*6ef0*/  LEA.HI.X.SX32 R9, R41, R60.reuse, 0x1, P6 ;  /* 0x0000003c29097211 */ /* 0x080fe200030f0eff */
[----:B------:R-:W-:Y:S01]  /*6f00*/  @P3 STG.E.U8 desc[UR26][R4.64], R33 ;  /* 0x0000002104003986 */ /* 0x000fe2000c10111a */
[----:B------:R-:W-:Y:S02]  /*6f10*/  LEA.HI.X.SX32 R11, R42, R60, 0x1, P4 ;  /* 0x0000003c2a0b7211 */ /* 0x000fe400020f0eff */
[C---:B------:R-:W-:Y:S01]  /*6f20*/  IADD3 R12, P3, PT, R43.reuse, R16, RZ ;  /* 0x000000102b0c7210 */ /* 0x040fe20007f7e0ff */
[----:B------:R-:W0:Y:S03]  /*6f30*/  LDS.128 R4, [R67+0x2000] ;  /* 0x0020000043047984 */ /* 0x000e260000000c00 */
[----:B------:R-:W-:Y:S01]  /*6f40*/  LEA.HI.X.SX32 R13, R43, R60, 0x1, P3 ;  /* 0x0000003c2b0d7211 */ /* 0x000fe200018f0eff */
[----:B------:R2:W-:Y:S01]  /*6f50*/  @P1 STG.E.U8 desc[UR26][R8.64], R31 ;  /* 0x0000001f08001986 */ /* 0x0005e2000c10111a */
[C---:B------:R-:W-:Y:S01]  /*6f60*/  ISETP.LT.AND P1, PT, R44.reuse, UR11, !P0 ;  /* 0x0000000b2c007c0c */ /* 0x040fe2000c721270 */
[----:B------:R-:W-:Y:S01]  /*6f70*/  IMAD R44, R44, UR5, RZ ;  /* 0x000000052c2c7c24 */ /* 0x000fe2000f8e02ff */
[----:B------:R-:W-:Y:S01]  /*6f80*/  ISETP.LT.AND P3, PT, R46, UR11, !P0 ;  /* 0x0000000b2e007c0c */ /* 0x000fe2000c761270 */
[----:B------:R3:W-:Y:S01]  /*6f90*/  @P2 STG.E.U8 desc[UR26][R10.64], R15 ;  /* 0x0000000f0a002986 */ /* 0x0007e2000c10111a */
[C---:B------:R-:W-:Y:S01]  /*6fa0*/  ISETP.LT.AND P2, PT, R45.reuse, UR11, !P0 ;  /* 0x0000000b2d007c0c */ /* 0x040fe2000c741270 */
[----:B------:R-:W-:Y:S01]  /*6fb0*/  IMAD R45, R45, UR5, RZ ;  /* 0x000000052d2d7c24 */ /* 0x000fe2000f8e02ff */
[----:B-1----:R-:W-:Y:S01]  /*6fc0*/  IADD3 R2, P4, PT, R44, R16, RZ ;  /* 0x000000102c027210 */ /* 0x002fe20007f9e0ff */
[----:B------:R-:W-:Y:S01]  /*6fd0*/  IMAD R46, R46, UR5, RZ ;  /* 0x000000052e2e7c24 */ /* 0x000fe2000f8e02ff */
[----:B------:R-:W-:Y:S02]  /*6fe0*/  @P5 STG.E.U8 desc[UR26][R12.64], R29 ;  /* 0x0000001d0c005986 */ /* 0x000fe4000c10111a */
[----:B------:R-:W-:-:S02]  /*6ff0*/  LEA.HI.X.SX32 R3, R44, R60, 0x1, P4 ;  /* 0x0000003c2c037211 */ /* 0x000fc400020f0eff */
[-C--:B--2---:R-:W-:Y:S02]  /*7000*/  IADD3 R8, P6, PT, R45, R16.reuse, RZ ;  /* 0x000000102d087210 */ /* 0x084fe40007fde0ff */
[C---:B------:R-:W-:Y:S01]  /*7010*/  ISETP.LT.AND P4, PT, R47.reuse, UR11, !P0 ;  /* 0x0000000b2f007c0c */ /* 0x040fe2000c781270 */
[----:B------:R-:W-:Y:S01]  /*7020*/  IMAD R47, R47, UR5, RZ ;  /* 0x000000052f2f7c24 */ /* 0x000fe2000f8e02ff */
[C---:B---3--:R-:W-:Y:S01]  /*7030*/  IADD3 R10, P5, PT, R46.reuse, R16, RZ ;  /* 0x000000102e0a7210 */ /* 0x048fe20007fbe0ff */
[----:B------:R1:W-:Y:S01]  /*7040*/  @P1 STG.E.U8 desc[UR26][R2.64], R27 ;  /* 0x0000001b02001986 */ /* 0x0003e2000c10111a */
[-C--:B------:R-:W-:Y:S02]  /*7050*/  LEA.HI.X.SX32 R9, R45, R60.reuse, 0x1, P6 ;  /* 0x0000003c2d097211 */ /* 0x080fe400030f0eff */
[----:B------:R-:W-:Y:S02]  /*7060*/  LEA.HI.X.SX32 R11, R46, R60, 0x1, P5 ;  /* 0x0000003c2e0b7211 */ /* 0x000fe400028f0eff */
[----:B------:R-:W-:Y:S01]  /*7070*/  IADD3 R14, P1, PT, R47, R16, RZ ;  /* 0x000000102f0e7210 */ /* 0x000fe20007f3e0ff */
[----:B------:R2:W-:Y:S01]  /*7080*/  @P2 STG.E.U8 desc[UR26][R8.64], R25 ;  /* 0x0000001908002986 */ /* 0x0005e2000c10111a */
[C---:B------:R-:W-:Y:S01]  /*7090*/  ISETP.LT.AND P2, PT, R49.reuse, UR11, !P0 ;  /* 0x0000000b31007c0c */ /* 0x040fe2000c741270 */
[----:B------:R-:W-:Y:S01]  /*70a0*/  IMAD R49, R49, UR5, RZ ;  /* 0x0000000531317c24 */ /* 0x000fe2000f8e02ff */
[----:B------:R-:W-:Y:S01]  /*70b0*/  LEA.HI.X.SX32 R15, R47, R60, 0x1, P1 ;  /* 0x0000003c2f0f7211 */ /* 0x000fe200008f0eff */
[----:B------:R-:W-:Y:S01]  /*70c0*/  @P3 STG.E.U8 desc[UR26][R10.64], R23 ;  /* 0x000000170a003986 */ /* 0x000fe2000c10111a */
[C---:B------:R-:W-:Y:S01]  /*70d0*/  ISETP.LT.AND P3, PT, R48.reuse, UR11, !P0 ;  /* 0x0000000b30007c0c */ /* 0x040fe2000c761270 */
[----:B------:R-:W-:Y:S01]  /*70e0*/  IMAD R48, R48, UR5, RZ ;  /* 0x0000000530307c24 */ /* 0x000fe2000f8e02ff */
[-C--:B-1----:R-:W-:Y:S01]  /*70f0*/  IADD3 R2, P5, PT, R49, R16.reuse, RZ ;  /* 0x0000001031027210 */ /* 0x082fe20007fbe0ff */
[----:B------:R0:W-:Y:S01]  /*7100*/  @P4 STG.E.U8 desc[UR26][R14.64], R21 ;  /* 0x000000150e004986 */ /* 0x0001e2000c10111a */
[C---:B------:R-:W-:Y:S01]  /*7110*/  ISETP.LT.AND P4, PT, R50.reuse, UR11, !P0 ;  /* 0x0000000b32007c0c */ /* 0x040fe2000c781270 */
[----:B------:R-:W-:Y:S01]  /*7120*/  IMAD R50, R50, UR5, RZ ;  /* 0x0000000532327c24 */ /* 0x000fe2000f8e02ff */
[----:B------:R-:W-:-:S02]  /*7130*/  IADD3 R12, P1, PT, R48, R16, RZ ;  /* 0x00000010300c7210 */ /* 0x000fc40007f3e0ff */
[-C--:B------:R-:W-:Y:S02]  /*7140*/  LEA.HI.X.SX32 R3, R49, R60.reuse, 0x1, P5 ;  /* 0x0000003c31037211 */ /* 0x080fe400028f0eff */
[----:B------:R-:W-:Y:S02]  /*7150*/  LEA.HI.X.SX32 R13, R48, R60, 0x1, P1 ;  /* 0x0000003c300d7211 */ /* 0x000fe400008f0eff */
[C---:B------:R-:W-:Y:S01]  /*7160*/  ISETP.LT.AND P1, PT, R51.reuse, UR11, !P0 ;  /* 0x0000000b33007c0c */ /* 0x040fe2000c721270 */
[----:B------:R-:W-:Y:S01]  /*7170*/  IMAD R51, R51, UR5, RZ ;  /* 0x0000000533337c24 */ /* 0x000fe2000f8e02ff */
[-C--:B--2---:R-:W-:Y:S01]  /*7180*/  IADD3 R8, P6, PT, R50, R16.reuse, RZ ;  /* 0x0000001032087210 */ /* 0x084fe20007fde0ff */
[----:B------:R1:W-:Y:S01]  /*7190*/  @P3 STG.E.U8 desc[UR26][R12.64], R19 ;  /* 0x000000130c003986 */ /* 0x0003e2000c10111a */
[----:B0-----:R-:W-:Y:S02]  /*71a0*/  PRMT R21, R4, 0x7770, RZ ;  /* 0x0000777004157816 */ /* 0x001fe400000000ff */
[----:B------:R-:W-:Y:S01]  /*71b0*/  IADD3 R10, P3, PT, R51, R16, RZ ;  /* 0x00000010330a7210 */ /* 0x000fe20007f7e0ff */
[----:B------:R-:W-:Y:S01]  /*71c0*/  @P2 STG.E.U8 desc[UR26][R2.64], R17 ;  /* 0x0000001102002986 */ /* 0x000fe2000c10111a */
[C---:B------:R-:W-:Y:S01]  /*71d0*/  ISETP.LT.AND P2, PT, R52.reuse, UR11, !P0 ;  /* 0x0000000b34007c0c */ /* 0x040fe2000c741270 */
[----:B------:R-:W-:Y:S01]  /*71e0*/  IMAD R52, R52, UR5, RZ ;  /* 0x0000000534347c24 */ /* 0x000fe2000f8e02ff */
[----:B------:R-:W-:-:S02]  /*71f0*/  LEA.HI.X.SX32 R9, R50, R60, 0x1, P6 ;  /* 0x0000003c32097211 */ /* 0x000fc400030f0eff */
[----:B------:R-:W-:Y:S02]  /*7200*/  LEA.HI.X.SX32 R11, R51, R60, 0x1, P3 ;  /* 0x0000003c330b7211 */ /* 0x000fe400018f0eff */
[----:B------:R-:W-:Y:S01]  /*7210*/  PRMT R15, R4, 0x7771, RZ ;  /* 0x00007771040f7816 */ /* 0x000fe200000000ff */
[----:B------:R0:W-:Y:S01]  /*7220*/  @P4 STG.E.U8 desc[UR26][R8.64], R21 ;  /* 0x0000001508004986 */ /* 0x0001e2000c10111a */
[C---:B-1----:R-:W-:Y:S02]  /*7230*/  IADD3 R12, P6, PT, R52.reuse, R16, RZ ;  /* 0x00000010340c7210 */ /* 0x042fe40007fde0ff */
[C---:B------:R-:W-:Y:S01]  /*7240*/  ISETP.LT.AND P4, PT, R53.reuse, UR11, !P0 ;  /* 0x0000000b35007c0c */ /* 0x040fe2000c781270 */
[----:B------:R1:W-:Y:S01]  /*7250*/  @P1 STG.E.U8 desc[UR26][R10.64], R15 ;  /* 0x0000000f0a001986 */ /* 0x0003e2000c10111a */
[----:B------:R-:W-:Y:S01]  /*7260*/  IMAD R53, R53, UR5, RZ ;  /* 0x0000000535357c24 */ /* 0x000fe2000f8e02ff */
[C---:B------:R-:W-:Y:S01]  /*7270*/  ISETP.LT.AND P1, PT, R55.reuse, UR11, !P0 ;  /* 0x0000000b37007c0c */ /* 0x040fe2000c721270 */
[----:B------:R-:W-:Y:S01]  /*7280*/  IMAD R55, R55, UR5, RZ ;  /* 0x0000000537377c24 */ /* 0x000fe2000f8e02ff */
[----:B------:R-:W-:-:S02]  /*7290*/  LEA.HI.X.SX32 R13, R52, R60, 0x1, P6 ;  /* 0x0000003c340d7211 */ /* 0x000fc400030f0eff */
[C---:B------:R-:W-:Y:S01]  /*72a0*/  ISETP.LT.AND P3, PT, R54.reuse, UR11, !P0 ;  /* 0x0000000b36007c0c */ /* 0x040fe2000c761270 */
[----:B------:R-:W-:Y:S01]  /*72b0*/  IMAD R54, R54, UR5, RZ ;  /* 0x0000000536367c24 */ /* 0x000fe2000f8e02ff */
[----:B0-----:R-:W-:Y:S02]  /*72c0*/  PRMT R21, R4, 0x7772, RZ ;  /* 0x0000777204157816 */ /* 0x001fe400000000ff */
[-C--:B------:R-:W-:Y:S02]  /*72d0*/  IADD3 R2, P5, PT, R53, R16.reuse, RZ ;  /* 0x0000001035027210 */ /* 0x080fe40007fbe0ff */
[-C--:B------:R-:W-:Y:S01]  /*72e0*/  IADD3 R8, P6, PT, R54, R16.reuse, RZ ;  /* 0x0000001036087210 */ /* 0x080fe20007fde0ff */
[----:B------:R0:W-:Y:S01]  /*72f0*/  @P2 STG.E.U8 desc[UR26][R12.64], R21 ;  /* 0x000000150c002986 */ /* 0x0001e2000c10111a */
[----:B-1----:R-:W-:Y:S02]  /*7300*/  IADD3 R10, P2, PT, R55, R16, RZ ;  /* 0x00000010370a7210 */ /* 0x002fe40007f5e0ff */
[----:B------:R-:W-:-:S02]  /*7310*/  LEA.HI.X.SX32 R3, R53, R60, 0x1, P5 ;  /* 0x0000003c35037211 */ /* 0x000fc400028f0eff */
[----:B------:R-:W-:Y:S02]  /*7320*/  PRMT R19, R4, 0x7773, RZ ;  /* 0x0000777304137816 */ /* 0x000fe400000000ff */
[-C--:B------:R-:W-:Y:S02]  /*7330*/  LEA.HI.X.SX32 R11, R55, R60.reuse, 0x1, P2 ;  /* 0x0000003c370b7211 */ /* 0x080fe400010f0eff */
[C---:B------:R-:W-:Y:S01]  /*7340*/  ISETP.LT.AND P2, PT, R56.reuse, UR11, !P0 ;  /* 0x0000000b38007c0c */ /* 0x040fe2000c741270 */
[----:B------:R-:W-:Y:S01]  /*7350*/  IMAD R56, R56, UR5, RZ ;  /* 0x0000000538387c24 */ /* 0x000fe2000f8e02ff */
[----:B------:R-:W-:Y:S01]  /*7360*/  LEA.HI.X.SX32 R9, R54, R60, 0x1, P6 ;  /* 0x0000003c36097211 */ /* 0x000fe200030f0eff */
[----:B------:R1:W-:Y:S01]  /*7370*/  @P4 STG.E.U8 desc[UR26][R2.64], R19 ;  /* 0x0000001302004986 */ /* 0x0003e2000c10111a */
[C---:B------:R-:W-:Y:S02]  /*7380*/  PRMT R17, R5.reuse, 0x7770, RZ ;  /* 0x0000777005117816 */ /* 0x040fe400000000ff */
[----:B------:R-:W-:-:S02]  /*7390*/  PRMT R15, R5, 0x7771, RZ ;  /* 0x00007771050f7816 */ /* 0x000fc400000000ff */
[C---:B------:R-:W-:Y:S01]  /*73a0*/  ISETP.LT.AND P4, PT, R57.reuse, UR11, !P0 ;  /* 0x0000000b39007c0c */ /* 0x040fe2000c781270 */
[----:B------:R-:W-:Y:S01]  /*73b0*/  IMAD R57, R57, UR5, RZ ;  /* 0x0000000539397c24 */ /* 0x000fe2000f8e02ff */
[----:B0-----:R-:W-:Y:S01]  /*73c0*/  IADD3 R12, P6, PT, R56, R16, RZ ;  /* 0x00000010380c7210 */ /* 0x001fe20007fde0ff */
[----:B------:R0:W-:Y:S01]  /*73d0*/  @P3 STG.E.U8 desc[UR26][R8.64], R17 ;  /* 0x0000001108003986 */ /* 0x0001e2000c10111a */
[C---:B------:R-:W-:Y:S01]  /*73e0*/  ISETP.LT.AND P3, PT, R58.reuse, UR11, !P0 ;  /* 0x0000000b3a007c0c */ /* 0x040fe2000c761270 */
[----:B------:R-:W-:Y:S01]  /*73f0*/  IMAD R58, R58, UR5, RZ ;  /* 0x000000053a3a7c24 */ /* 0x000fe2000f8e02ff */
[----:B------:R-:W-:Y:S01]  /*7400*/  LEA.HI.X.SX32 R13, R56, R60, 0x1, P6 ;  /* 0x0000003c380d7211 */ /* 0x000fe200030f0eff */
[----:B------:R2:W-:Y:S01]  /*7410*/  @P1 STG.E.U8 desc[UR26][R10.64], R15 ;  /* 0x0000000f0a001986 */ /* 0x0005e2000c10111a */
[C---:B------:R-:W-:Y:S01]  /*7420*/  ISETP.LT.AND P1, PT, R59.reuse, UR11, !P0 ;  /* 0x0000000b3b007c0c */ /* 0x040fe2000c721270 */
[----:B------:R-:W-:Y:S01]  /*7430*/  IMAD R59, R59, UR5, RZ ;  /* 0x000000053b3b7c24 */ /* 0x000fe2000f8e02ff */
[----:B-1----:R-:W-:-:S02]  /*7440*/  IADD3 R2, P5, PT, R57, R16, RZ ;  /* 0x0000001039027210 */ /* 0x002fc40007fbe0ff */
[----:B------:R-:W-:Y:S02]  /*7450*/  PRMT R19, R5, 0x7772, RZ ;  /* 0x0000777205137816 */ /* 0x000fe400000000ff */
[C---:B------:R-:W-:Y:S02]  /*7460*/  IADD3 R4, P6, PT, R58.reuse, R16, RZ ;  /* 0x000000103a047210 */ /* 0x040fe40007fde0ff */
[----:B------:R-:W-:Y:S01]  /*7470*/  LEA.HI.X.SX32 R3, R57, R60, 0x1, P5 ;  /* 0x0000003c39037211 */ /* 0x000fe200028f0eff */
[----:B------:R1:W-:Y:S01]  /*7480*/  @P2 STG.E.U8 desc[UR26][R12.64], R19 ;  /* 0x000000130c002986 */ /* 0x0003e2000c10111a */
[----:B0-----:R-:W-:Y:S02]  /*7490*/  IADD3 R8, P2, PT, R59, R16, RZ ;  /* 0x000000103b087210 */ /* 0x001fe40007f5e0ff */
[----:B--2---:R-:W-:Y:S02]  /*74a0*/  PRMT R15, R5, 0x7773, RZ ;  /* 0x00007773050f7816 */ /* 0x004fe400000000ff */
[----:B------:R-:W-:-:S02]  /*74b0*/  LEA.HI.X.SX32 R5, R58, R60, 0x1, P6 ;  /* 0x0000003c3a057211 */ /* 0x000fc400030f0eff */
[C---:B------:R-:W-:Y:S01]  /*74c0*/  PRMT R11, R6.reuse, 0x7770, RZ ;  /* 0x00007770060b7816 */ /* 0x040fe200000000ff */
[----:B------:R0:W-:Y:S01]  /*74d0*/  @P4 STG.E.U8 desc[UR26][R2.64], R15 ;  /* 0x0000000f02004986 */ /* 0x0001e2000c10111a */
[----:B------:R-:W-:Y:S02]  /*74e0*/  LEA.HI.X.SX32 R9, R59, R60, 0x1, P2 ;  /* 0x0000003c3b097211 */ /* 0x000fe400010f0eff */
[----:B------:R-:W-:Y:S01]  /*74f0*/  PRMT R17, R6, 0x7771, RZ ;  /* 0x0000777106117816 */ /* 0x000fe200000000ff */
[----:B------:R2:W-:Y:S01]  /*7500*/  @P3 STG.E.U8 desc[UR26][R4.64], R11 ;  /* 0x0000000b04003986 */ /* 0x0005e2000c10111a */
[C---:B------:R-:W-:Y:S01]  /*7510*/  ISETP.LT.AND P4, PT, R62.reuse, UR11, !P0 ;  /* 0x0000000b3e007c0c */ /* 0x040fe2000c781270 */
[----:B------:R-:W-:Y:S01]  /*7520*/  IMAD R62, R62, UR5, RZ ;  /* 0x000000053e3e7c24 */ /* 0x000fe2000f8e02ff */
[----:B------:R-:W-:Y:S01]  /*7530*/  ISETP.LT.AND P3, PT, R63, UR11, !P0 ;  /* 0x0000000b3f007c0c */ /* 0x000fe2000c761270 */
[----:B------:R3:W-:Y:S01]  /*7540*/  @P1 STG.E.U8 desc[UR26][R8.64], R17 ;  /* 0x0000001108001986 */ /* 0x0007e2000c10111a */
[----:B------:R-:W-:Y:S01]  /*7550*/  ISETP.LT.AND P5, PT, R61, UR11, !P0 ;  /* 0x0000000b3d007c0c */ /* 0x000fe2000c7a1270 */
[----:B------:R-:W-:Y:S01]  /*7560*/  IMAD R63, R63, UR5, RZ ;  /* 0x000000053f3f7c24 */ /* 0x000fe2000f8e02ff */
[C---:B------:R-:W-:Y:S01]  /*7570*/  PRMT R25, R6.reuse, 0x7772, RZ ;  /* 0x0000777206197816 */ /* 0x040fe200000000ff */
[----:B------:R-:W-:Y:S01]  /*7580*/  IMAD R61, R61, UR5, RZ ;  /* 0x000000053d3d7c24 */ /* 0x000fe2000f8e02ff */
[----:B------:R-:W-:Y:S01]  /*7590*/  PRMT R23, R6, 0x7773, RZ ;  /* 0x0000777306177816 */ /* 0x000fe200000000ff */
[----:B-1----:R-:W-:Y:S01]  /*75a0*/  IMAD R13, R65, UR5, RZ ;  /* 0x00000005410d7c24 */ /* 0x002fe2000f8e02ff */
[-C--:B------:R-:W-:Y:S01]  /*75b0*/  IADD3 R10, P2, PT, R63, R16.reuse, RZ ;  /* 0x000000103f0a7210 */ /* 0x080fe20007f5e0ff */
[----:B0-----:R-:W-:Y:S01]  /*75c0*/  IMAD R15, R66, UR5, RZ ;  /* 0x00000005420f7c24 */ /* 0x001fe2000f8e02ff */
[----:B--2---:R-:W-:-:S02]  /*75d0*/  IADD3 R4, P1, PT, R62, R16, RZ ;  /* 0x000000103e047210 */ /* 0x004fc40007f3e0ff */
[----:B------:R-:W-:Y:S02]  /*75e0*/  IADD3 R2, P6, PT, R61, R16, RZ ;  /* 0x000000103d027210 */ /* 0x000fe40007fde0ff */
[----:B------:R-:W-:Y:S02]  /*75f0*/  LEA.HI.X.SX32 R5, R62, R60, 0x1, P1 ;  /* 0x0000003c3e057211 */ /* 0x000fe400008f0eff */
[----:B------:R-:W-:Y:S02]  /*7600*/  IADD3 R12, P1, PT, R13, R16, RZ ;  /* 0x000000100d0c7210 */ /* 0x000fe40007f3e0ff */
[-C--:B------:R-:W-:Y:S02]  /*7610*/  LEA.HI.X.SX32 R11, R63, R60.reuse, 0x1, P2 ;  /* 0x0000003c3f0b7211 */ /* 0x080fe400010f0eff */
[----:B------:R-:W-:Y:S02]  /*7620*/  LEA.HI.X.SX32 R3, R61, R60, 0x1, P6 ;  /* 0x0000003c3d037211 */ /* 0x000fe400030f0eff */
[----:B------:R-:W-:-:S02]  /*7630*/  ISETP.LT.AND P2, PT, R64, UR11, !P0 ;  /* 0x0000000b40007c0c */ /* 0x000fc4000c741270 */
[----:B------:R-:W-:Y:S01]  /*7640*/  LEA.HI.X.SX32 R13, R13, R60, 0x1, P1 ;  /* 0x0000003c0d0d7211 */ /* 0x000fe200008f0eff */
[----:B------:R0:W-:Y:S01]  /*7650*/  @P5 STG.E.U8 desc[UR26][R2.64], R25 ;  /* 0x0000001902005986 */ /* 0x0001e2000c10111a */
[----:B---3--:R-:W-:Y:S02]  /*7660*/  IADD3 R8, P6, PT, R0, R16, RZ ;  /* 0x0000001000087210 */ /* 0x008fe40007fde0ff */
[----:B------:R-:W-:Y:S01]  /*7670*/  ISETP.LT.AND P1, PT, R65, UR11, !P0 ;  /* 0x0000000b41007c0c */ /* 0x000fe2000c721270 */
[----:B------:R0:W-:Y:S01]  /*7680*/  @P4 STG.E.U8 desc[UR26][R4.64], R23 ;  /* 0x0000001704004986 */ /* 0x0001e2000c10111a */
[----:B------:R-:W-:Y:S02]  /*7690*/  ISETP.LT.AND P0, PT, R66, UR11, !P0 ;  /* 0x0000000b42007c0c */ /* 0x000fe4000c701270 */
[----:B------:R-:W-:Y:S02]  /*76a0*/  LEA.HI.X.SX32 R9, R0, R60, 0x1, P6 ;  /* 0x0000003c00097211 */ /* 0x000fe400030f0eff */
[----:B------:R-:W-:-:S02]  /*76b0*/  IADD3 R14, P6, PT, R15, R16, RZ ;  /* 0x000000100f0e7210 */ /* 0x000fc40007fde0ff */
[C---:B------:R-:W-:Y:S02]  /*76c0*/  PRMT R17, R7.reuse, 0x7773, RZ ;  /* 0x0000777307117816 */ /* 0x040fe400000000ff */
[C---:B------:R-:W-:Y:S02]  /*76d0*/  PRMT R19, R7.reuse, 0x7772, RZ ;  /* 0x0000777207137816 */ /* 0x040fe400000000ff */
[C---:B------:R-:W-:Y:S02]  /*76e0*/  PRMT R21, R7.reuse, 0x7771, RZ ;  /* 0x0000777107157816 */ /* 0x040fe400000000ff */
[----:B------:R-:W-:Y:S02]  /*76f0*/  PRMT R7, R7, 0x7770, RZ ;  /* 0x0000777007077816 */ /* 0x000fe400000000ff */
[----:B------:R-:W-:-:S03]  /*7700*/  LEA.HI.X.SX32 R15, R15, R60, 0x1, P6 ;  /* 0x0000003c0f0f7211 */ /* 0x000fc600030f0eff */
[----:B------:R0:W-:Y:S04]  /*7710*/  @P3 STG.E.U8 desc[UR26][R10.64], R7 ;  /* 0x000000070a003986 */ /* 0x0001e8000c10111a */
[----:B------:R0:W-:Y:S04]  /*7720*/  @P2 STG.E.U8 desc[UR26][R8.64], R21 ;  /* 0x0000001508002986 */ /* 0x0001e8000c10111a */
[----:B------:R0:W-:Y:S04]  /*7730*/  @P1 STG.E.U8 desc[UR26][R12.64], R19 ;  /* 0x000000130c001986 */ /* 0x0001e8000c10111a */
[----:B------:R0:W-:Y:S01]  /*7740*/  @P0 STG.E.U8 desc[UR26][R14.64], R17 ;  /* 0x000000110e000986 */ /* 0x0001e2000c10111a */
[----:B------:R-:W-:Y:S06]  /*7750*/  BAR.SYNC.DEFER_BLOCKING 0x0 ;  /* 0x0000000000007b1d */ /* 0x000fec0000010000 */
[----:B------:R-:W-:Y:S05]  /*7760*/  BRA.U UP0, `(.L_x_13) ;  /* 0x0000000100a07547 */ /* 0x000fea000b800000 */
[----:B------:R-:W1:Y:S01]  /*7770*/  S2UR UR5, SR_CgaCtaId ;  /* 0x00000000000579c3 */ /* 0x000e620000008800 */
[----:B------:R-:W-:Y:S01]  /*7780*/  NOP ;  /* 0x0000000000007918 */ /* 0x000fe20000000000 */
[----:B------:R-:W-:Y:S01]  /*7790*/  UMOV UR4, 0x50 ;  /* 0x0000005000047882 */ /* 0x000fe20000000000 */
[----:B------:R-:W-:Y:S02]  /*77a0*/  IMAD.U32 R0, RZ, RZ, UR12 ;  /* 0x0000000cff007e24 */ /* 0x000fe4000f8e00ff */
[----:B0-----:R-:W-:Y:S02]  /*77b0*/  IMAD.MOV.U32 R3, RZ, RZ, 0x3 ;  /* 0x00000003ff037424 */ /* 0x001fe400078e00ff */
[----:B------:R-:W-:Y:S01]  /*77c0*/  IMAD.MOV.U32 R7, RZ, RZ, 0x1 ;  /* 0x00000001ff077424 */ /* 0x000fe200078e00ff */
[----:B------:R-:W-:-:S04]  /*77d0*/  LOP3.LUT R0, R0, 0xffff, RZ, 0xc0, !PT ;  /* 0x0000ffff00007812 */ /* 0x000fc800078ec0ff */
[----:B------:R-:W-:-:S05]  /*77e0*/  SHF.R.U32.HI R0, RZ, 0x5, R0 ;  /* 0x00000005ff007819 */ /* 0x000fca0000011600 */
[----:B------:R-:W-:Y:S01]  /*77f0*/  VIADD R2, R0, 0x10 ;  /* 0x0000001000027836 */ /* 0x000fe20000000000 */
[----:B------:R-:W-:Y:S01]  /*7800*/  SHF.L.U32 R0, R3, R0, RZ ;  /* 0x0000000003007219 */ /* 0x000fe200000006ff */
[----:B-1----:R-:W-:-:S03]  /*7810*/  ULEA UR6, UR5, UR4, 0x18 ;  /* 0x0000000405067291 */ /* 0x002fc6000f8ec0ff */
[----:B------:R-:W-:-:S04]  /*7820*/  SHF.L.U32 R3, R7, R2, RZ ;  /* 0x0000000207037219 */ /* 0x000fc800000006ff */
[----:B------:R-:W-:Y:S02]  /*7830*/  LOP3.LUT R0, R3, R0, RZ, 0xfc, !PT ;  /* 0x0000000003007212 */ /* 0x000fe400078efcff */
[----:B------:R-:W0:Y:S02]  /*7840*/  LDS R5, [UR6] ;  /* 0x00000006ff057984 */ /* 0x000e240008000800 */
[C---:B------:R-:W-:Y:S02]  /*7850*/  LOP3.LUT R2, R0.reuse, 0xffff, RZ, 0xc0, !PT ;  /* 0x0000ffff00027812 */ /* 0x040fe400078ec0ff */
[----:B0-----:R-:W-:-:S04]  /*7860*/  LOP3.LUT R3, R0, 0xffff, R5, 0x80, !PT ;  /* 0x0000ffff00037812 */ /* 0x001fc800078e8005 */
[----:B------:R-:W-:-:S13]  /*7870*/  ISETP.NE.AND P0, PT, R3, R2, PT ;  /* 0x000000020300720c */ /* 0x000fda0003f05270 */
[----:B------:R-:W-:Y:S05]  /*7880*/  @P0 BRA `(.L_x_14) ;  /* 0x0000000000500947 */ /* 0x000fea0003800000 */
[----:B------:R-:W-:Y:S02]  /*7890*/  SHF.R.U32.HI R5, RZ, 0x10, R5 ;  /* 0x00000010ff057819 */ /* 0x000fe40000011605 */
[----:B------:R-:W-:-:S04]  /*78a0*/  SHF.R.U32.HI R2, RZ, 0x10, R0 ;  /* 0x00000010ff027819 */ /* 0x000fc80000011600 */
[----:B------:R-:W-:-:S04]  /*78b0*/  LOP3.LUT R5, R5, R2, RZ, 0xc0, !PT ;  /* 0x0000000205057212 */ /* 0x000fc800078ec0ff */
[----:B------:R-:W-:-:S13]  /*78c0*/  ISETP.NE.AND P0, PT, R5, R2, PT ;  /* 0x000000020500720c */ /* 0x000fda0003f05270 */
[----:B------:R-:W-:Y:S05]  /*78d0*/  @P0 BRA `(.L_x_15) ;  /* 0x0000000000300947 */ /* 0x000fea0003800000 */
[----:B------:R-:W-:Y:S01]  /*78e0*/  R2UR UR4, R0 ;  /* 0x00000000000472ca */ /* 0x000fe200000e0000 */
[----:B------:R-:W-:Y:S01]  /*78f0*/  VOTEU.ANY UR5, UPT, PT ;  /* 0x0000000000057886 */ /* 0x000fe200038e0100 */
[----:B------:R-:W0:Y:S01]  /*7900*/  S2R R0, SR_LANEID ;  /* 0x0000000000007919 */ /* 0x000e220000000000 */
[----:B------:R-:W-:-:S10]  /*7910*/  UFLO.U32 UR5, UR5 ;  /* 0x00000005000572bd */ /* 0x000fd400080e0000 */
[----:B------:R-:W-:-:S06]  /*7920*/  ULOP3.LUT UR4, URZ, UR4, URZ, 0x33, !UPT ;  /* 0x00000004ff047292 */ /* 0x000fcc000f8e33ff */
[----:B------:R-:W-:-:S04]  /*7930*/  IMAD.U32 R2, RZ, RZ, UR4 ;  /* 0x00000004ff027e24 */ /* 0x000fc8000f8e00ff */
[----:B------:R-:W1:Y:S02]  /*7940*/  REDUX UR7, R2 ;  /* 0x00000000020773c4 */ /* 0x000e640000000000 */
[----:B------:R2:W-:Y:S01]  /*7950*/  UTCATOMSWS.AND URZ, UR4 ;  /* 0x0000000400ff79e3 */ /* 0x0005e20008000000 */
[----:B0-----:R-:W-:Y:S01]  /*7960*/  ISETP.EQ.U32.AND P0, PT, R0, UR5, PT ;  /* 0x0000000500007c0c */ /* 0x001fe2000bf02070 */
[----:B-1----:R-:W-:-:S12]  /*7970*/  IMAD.U32 R0, RZ, RZ, UR7 ;  /* 0x00000007ff007e24 */ /* 0x002fd8000f8e00ff */
[----:B------:R2:W-:Y:S01]  /*7980*/  @P0 ATOMS.AND RZ, [UR6], R0 ;  /* 0x00000000ffff098c */ /* 0x0005e2000a800006 */
[----:B------:R-:W-:Y:S05]  /*7990*/  BRA `(.L_x_13) ;  /* 0x0000000000147947 */ /* 0x000fea0003800000 */
.L_x_15:
[----:B------:R-:W-:-:S07]  /*79a0*/  MOV R2, 0x79c0 ;  /* 0x000079c000027802 */ /* 0x000fce0000000f00 */
[----:B------:R-:W-:Y:S05]  /*79b0*/  CALL.REL.NOINC `($__internal_0_$__cuda_sm10x_tcgen05_guardrail_trap_col_being_dealloced_not_returned_by_alloc) ;  /* 0x00000000002c7944 */ /* 0x000fea0003c00000 */
[----:B------:R-:W-:Y:S05]  /*79c0*/  BRA `(.L_x_13) ;  /* 0x0000000000087947 */ /* 0x000fea0003800000 */
.L_x_14:
[----:B------:R-:W-:-:S07]  /*79d0*/  MOV R2, 0x79f0 ;  /* 0x000079f000027802 */ /* 0x000fce0000000f00 */
[----:B------:R-:W-:Y:S05]  /*79e0*/  CALL.REL.NOINC `($__internal_2_$__cuda_sm10x_tcgen05_guardrail_trap_unallocated_columns_being_dealloced) ;  /* 0x0000000000387944 */ /* 0x000fea0003c00000 */
.L_x_13:
[----:B------:R-:W-:Y:S01]  /*79f0*/  NOP ;  /* 0x0000000000007918 */ /* 0x000fe20000000000 */
[----:B--2---:R-:W-:Y:S05]  /*7a00*/  EXIT ;  /* 0x000000000000794d */ /* 0x004fea0003800000 */
.L_x_8:
[----:B------:R-:W0:Y:S02]  /*7a10*/  SYNCS.PHASECHK.TRANS64.TRYWAIT P1, [UR15], R126 ;  /* 0x0000007eff0075a7 */ /* 0x000e24000802110f */
[----:B0-----:R-:W-:Y:S05]  /*7a20*/  @!P1 BRA `(.L_x_8) ;  /* 0xfffffffc00f89947 */ /* 0x001fea000383ffff */
[----:B------:R-:W-:Y:S05]  /*7a30*/  BRA `(.L_x_16) ;  /* 0xffffffd400fc7947 */ /* 0x000fea000383ffff */
.L_x_12:
[----:B------:R-:W1:Y:S02]  /*7a40*/  SYNCS.PHASECHK.TRANS64.TRYWAIT P0, [UR15], R4 ;  /* 0x00000004ff0075a7 */ /* 0x000e64000800110f */
[----:B-1----:R-:W-:Y:S05]  /*7a50*/  @!P0 BRA `(.L_x_12) ;  /* 0xfffffffc00f88947 */ /* 0x002fea000383ffff */
[----:B------:R-:W-:Y:S05]  /*7a60*/  BRA `(.L_x_11) ;  /* 0xffffffe8005c7947 */ /* 0x000fea000383ffff */
        .weak           $__internal_0_$__cuda_sm10x_tcgen05_guardrail_trap_col_being_dealloced_not_returned_by_alloc
        .type           $__internal_0_$__cuda_sm10x_tcgen05_guardrail_trap_col_being_dealloced_not_returned_by_alloc,@function
        .size           $__internal_0_$__cuda_sm10x_tcgen05_guardrail_trap_col_being_dealloced_not_returned_by_alloc,($__internal_1_$__cuda_sm10x_tcgen05_guardrail_trap_phase_invalid_during_alloc - $__internal_0_$__cuda_sm10x_tcgen05_guardrail_trap_col_being_dealloced_not_returned_by_alloc)
$__internal_0_$__cuda_sm10x_tcgen05_guardrail_trap_col_being_dealloced_not_returned_by_alloc:
[----:B------:R-:W-:Y:S05]  /*7a70*/  BPT.TRAP 0x1 ;  /* 0x000000040000795c */ /* 0x000fea0000300000 */
[----:B------:R-:W-:-:S04]  /*7a80*/  IMAD.MOV.U32 R3, RZ, RZ, 0x0 ;  /* 0x00000000ff037424 */ /* 0x000fc800078e00ff */
[----:B------:R-:W-:Y:S05]  /*7a90*/  RET.REL.NODEC R2 `(matmul_kernel) ;  /* 0xffffff8402587950 */ /* 0x000fea0003c3ffff */
        .weak           $__internal_1_$__cuda_sm10x_tcgen05_guardrail_trap_phase_invalid_during_alloc
        .type           $__internal_1_$__cuda_sm10x_tcgen05_guardrail_trap_phase_invalid_during_alloc,@function
        .size           $__internal_1_$__cuda_sm10x_tcgen05_guardrail_trap_phase_invalid_during_alloc,($__internal_2_$__cuda_sm10x_tcgen05_guardrail_trap_unallocated_columns_being_dealloced - $__internal_1_$__cuda_sm10x_tcgen05_guardrail_trap_phase_invalid_during_alloc)
$__internal_1_$__cuda_sm10x_tcgen05_guardrail_trap_phase_invalid_during_alloc:
[----:B------:R-:W-:Y:S05]  /*7aa0*/  BPT.TRAP 0x1 ;  /* 0x000000040000795c */ /* 0x000fea0000300000 */
[----:B------:R-:W-:-:S04]  /*7ab0*/  IMAD.MOV.U32 R3, RZ, RZ, 0x0 ;  /* 0x00000000ff037424 */ /* 0x000fc800078e00ff */
[----:B------:R-:W-:Y:S05]  /*7ac0*/  RET.REL.NODEC R2 `(matmul_kernel) ;  /* 0xffffff84024c7950 */ /* 0x000fea0003c3ffff */
        .weak           $__internal_2_$__cuda_sm10x_tcgen05_guardrail_trap_unallocated_columns_being_dealloced
        .type           $__internal_2_$__cuda_sm10x_tcgen05_guardrail_trap_unallocated_columns_being_dealloced,@function
        .size           $__internal_2_$__cuda_sm10x_tcgen05_guardrail_trap_unallocated_columns_being_dealloced,(.L_x_20 - $__internal_2_$__cuda_sm10x_tcgen05_guardrail_trap_unallocated_columns_being_dealloced)
$__internal_2_$__cuda_sm10x_tcgen05_guardrail_trap_unallocated_columns_being_dealloced:
[----:B------:R-:W-:Y:S05]  /*7ad0*/  BPT.TRAP 0x1 ;  /* 0x000000040000795c */ /* 0x000fea0000300000 */
[----:B------:R-:W-:-:S04]  /*7ae0*/  IMAD.MOV.U32 R3, RZ, RZ, 0x0 ;  /* 0x00000000ff037424 */ /* 0x000fc800078e00ff */
[----:B------:R-:W-:Y:S05]  /*7af0*/  RET.REL.NODEC R2 `(matmul_kernel) ;  /* 0xffffff8402407950 */ /* 0x000fea0003c3ffff */
.L_x_17:
[----:B------:R-:W-:-:S00]  /*7b00*/  BRA `(.L_x_17) ;  /* 0xfffffffc00fc7947 */ /* 0x000fc0000383ffff */
[----:B------:R-:W-:-:S00]  /*7b10*/  NOP ;  /* 0x0000000000007918 */ /* 0x000fc00000000000 */
        /* <DEDUP_REMOVED lines=14> */
.L_x_20:


//--------------------- .nv.shared.matmul_kernel  --------------------------
	.section	.nv.shared.matmul_kernel,"aw",@nobits
	.sectionflags	@""
	.align	16
	.zero		1024


//--------------------- .nv.shared.reserved.0     --------------------------
	.section	.nv.shared.reserved.0,"aw",@nobits
	.align	8
	.weak		__nv_reservedSMEM_offset_0_alias
	.size		__nv_reservedSMEM_offset_0_alias, 0, 64
	.other		__nv_reservedSMEM_offset_0_alias,@"STO_CUDA_RESERVED_SHARED STV_DEFAULT"
__nv_reservedSMEM_offset_0_alias:
	.zero		0
.nv.shared.reserved.0:
	.zero		64
	.weak		__nv_reservedSMEM_allocation_phase
	.type		__nv_reservedSMEM_allocation_phase,@object
	.size		__nv_reservedSMEM_allocation_phase,(.L_0 - __nv_reservedSMEM_allocation_phase)
__nv_reservedSMEM_allocation_phase:
	.zero		1
.L_0:
	.zero		7
	.weak		__nv_reservedSMEM_devtool_atexit_pc
	.type		__nv_reservedSMEM_devtool_atexit_pc,@object
	.size		__nv_reservedSMEM_devtool_atexit_pc,(__nv_reservedSMEM_allocation_mask - __nv_reservedSMEM_devtool_atexit_pc)
__nv_reservedSMEM_devtool_atexit_pc:
	.zero		8
	.weak		__nv_reservedSMEM_allocation_mask
	.type		__nv_reservedSMEM_allocation_mask,@object
	.size		__nv_reservedSMEM_allocation_mask,(.L_2 - __nv_reservedSMEM_allocation_mask)
__nv_reservedSMEM_allocation_mask:
	.zero		4
.L_2:


//--------------------- .nv.constant0.matmul_kernel --------------------------
	.section	.nv.constant0.matmul_kernel,"a",@progbits
	.sectionflags	@""
	.align	4
.nv.constant0.matmul_kernel:
	.zero		976


//--------------------- SYMBOLS --------------------------

	.type		.nv.reservedSmem.offset0,@object
	.size		.nv.reservedSmem.offset0,0x4
	.type		.nv.reservedSmem.cap,@object
	.size		.nv.reservedSmem.cap,0x4
